	.target	sm_90a

	.elftype	@"ET_EXEC"


//--------------------- .note.nv.tkinfo           --------------------------
	.section	.note.nv.tkinfo,"",@"SHT_NOTE"
	.sectionflags	@"SHF_NOTE_NV_TKINFO"
	.tkinfo
        /*0018*/ 	.word	0x00000002
        /*0030*/ 	.string	""
        /*0030*/ 	.string	"ptxas"
        /*0030*/ 	.string	"Cuda compilation tools, release 13.0, V13.0.88"
        /*0030*/ 	.string	"Build cuda_13.0.r13.0/compiler.36424714_0"
        /*0030*/ 	.string	"-arch sm_90a -m 64 "



//--------------------- .note.nv.cuinfo           --------------------------
	.section	.note.nv.cuinfo,"",@"SHT_NOTE"
	.sectionflags	@"SHF_NOTE_NV_CUINFO"
        /*0018*/ 	.short	0x0002
        /*001a*/ 	.short	0x005a
        /*001c*/ 	.short	0x0082
	.zero		2


//--------------------- .nv.info                  --------------------------
	.section	.nv.info,"",@"SHT_CUDA_INFO"
	.align	4


	//----- nvinfo : EIATTR_REGCOUNT
	.align		4
        /*0000*/ 	.byte	0x04, 0x2f
        /*0002*/ 	.short	(.L_15 - .L_14)
	.align		4
.L_14:
        /*0004*/ 	.word	index@(_ZN7cutlass13device_kernelINS_4gemm6kernel13GemmUniversalIN4cute5tupleIJiiiiEEENS1_10collective13CollectiveMmaINS1_34MainloopSm90TmaGmmaWarpSpecializedILi5ENS5_IJNS4_1CILi2EEESB_NSA_ILi1EEEEEENS1_32KernelTmaWarpSpecializedPingpongEEENS5_IJNSA_ILi64EEENSA_ILi128EEESH_EEENS_10tfloat32_tENS5_IJlSC_lEEESJ_SK_NS4_8TiledMMAINS4_8MMA_AtomIJNS4_4SM904GMMA30MMA_64x128x8_F32TF32TF32_SS_TNILNSO_7ScaleInE1ELSQ_1EEEEEENS4_6LayoutINS5_IJSC_SC_SC_EEENS5_IJNSA_ILi0EEESV_SV_EEEEENS5_IJNS4_10UnderscoreESY_SY_EEEEENS4_23SM90_TMA_LOAD_MULTICASTENS4_14ComposedLayoutINS4_7SwizzleILi3ELi4ELi3EEENS4_18smem_ptr_flag_bitsILi32EEENST_INS5_IJNSA_ILi8EEENSA_ILi32EEEEEENS5_IJS18_SC_EEEEEEEvNS4_8identityES11_S1C_vS1D_EENS_8epilogue10collective6detail29Sm90TmaWarpSpecializedAdapterINS1G_15DefaultEpilogueISJ_SK_SK_NS1F_6thread17LinearCombinationISJ_Li1EffLNS1K_9ScaleType4KindE0ELNS_15FloatRoundStyleE2ESJ_EENS1_15EpilogueDefaultEEEEEvvEEEEvNT_6ParamsE)
        /*0008*/ 	.word	0x000000a8


	//----- nvinfo : EIATTR_FRAME_SIZE
	.align		4
.L_15:
        /*000c*/ 	.byte	0x04, 0x11
        /*000e*/ 	.short	(.L_17 - .L_16)
	.align		4
.L_16:
        /*0010*/ 	.word	index@(_ZN7cutlass13device_kernelINS_4gemm6kernel13GemmUniversalIN4cute5tupleIJiiiiEEENS1_10collective13CollectiveMmaINS1_34MainloopSm90TmaGmmaWarpSpecializedILi5ENS5_IJNS4_1CILi2EEESB_NSA_ILi1EEEEEENS1_32KernelTmaWarpSpecializedPingpongEEENS5_IJNSA_ILi64EEENSA_ILi128EEESH_EEENS_10tfloat32_tENS5_IJlSC_lEEESJ_SK_NS4_8TiledMMAINS4_8MMA_AtomIJNS4_4SM904GMMA30MMA_64x128x8_F32TF32TF32_SS_TNILNSO_7ScaleInE1ELSQ_1EEEEEENS4_6LayoutINS5_IJSC_SC_SC_EEENS5_IJNSA_ILi0EEESV_SV_EEEEENS5_IJNS4_10UnderscoreESY_SY_EEEEENS4_23SM90_TMA_LOAD_MULTICASTENS4_14ComposedLayoutINS4_7SwizzleILi3ELi4ELi3EEENS4_18smem_ptr_flag_bitsILi32EEENST_INS5_IJNSA_ILi8EEENSA_ILi32EEEEEENS5_IJS18_SC_EEEEEEEvNS4_8identityES11_S1C_vS1D_EENS_8epilogue10collective6detail29Sm90TmaWarpSpecializedAdapterINS1G_15DefaultEpilogueISJ_SK_SK_NS1F_6thread17LinearCombinationISJ_Li1EffLNS1K_9ScaleType4KindE0ELNS_15FloatRoundStyleE2ESJ_EENS1_15EpilogueDefaultEEEEEvvEEEEvNT_6ParamsE)
        /*0014*/ 	.word	0x00000008


	//----- nvinfo : EIATTR_MIN_STACK_SIZE
	.align		4
.L_17:
        /*0018*/ 	.byte	0x04, 0x12
        /*001a*/ 	.short	(.L_19 - .L_18)
	.align		4
.L_18:
        /*001c*/ 	.word	index@(_ZN7cutlass13device_kernelINS_4gemm6kernel13GemmUniversalIN4cute5tupleIJiiiiEEENS1_10collective13CollectiveMmaINS1_34MainloopSm90TmaGmmaWarpSpecializedILi5ENS5_IJNS4_1CILi2EEESB_NSA_ILi1EEEEEENS1_32KernelTmaWarpSpecializedPingpongEEENS5_IJNSA_ILi64EEENSA_ILi128EEESH_EEENS_10tfloat32_tENS5_IJlSC_lEEESJ_SK_NS4_8TiledMMAINS4_8MMA_AtomIJNS4_4SM904GMMA30MMA_64x128x8_F32TF32TF32_SS_TNILNSO_7ScaleInE1ELSQ_1EEEEEENS4_6LayoutINS5_IJSC_SC_SC_EEENS5_IJNSA_ILi0EEESV_SV_EEEEENS5_IJNS4_10UnderscoreESY_SY_EEEEENS4_23SM90_TMA_LOAD_MULTICASTENS4_14ComposedLayoutINS4_7SwizzleILi3ELi4ELi3EEENS4_18smem_ptr_flag_bitsILi32EEENST_INS5_IJNSA_ILi8EEENSA_ILi32EEEEEENS5_IJS18_SC_EEEEEEEvNS4_8identityES11_S1C_vS1D_EENS_8epilogue10collective6detail29Sm90TmaWarpSpecializedAdapterINS1G_15DefaultEpilogueISJ_SK_SK_NS1F_6thread17LinearCombinationISJ_Li1EffLNS1K_9ScaleType4KindE0ELNS_15FloatRoundStyleE2ESJ_EENS1_15EpilogueDefaultEEEEEvvEEEEvNT_6ParamsE)
        /*0020*/ 	.word	0x00000008
.L_19:


//--------------------- .nv.compat                --------------------------
	.section	.nv.compat,"",@"SHT_CUDA_COMPAT_INFO"
	.align	4
        /*0000*/ 	.byte	0x02, 0x09, 0x01, 0x00, 0x02, 0x02, 0x04, 0x00, 0x02, 0x05, 0x05, 0x00, 0x03, 0x07, 0x01, 0x01
        /*0010*/ 	.byte	0x02, 0x03, 0x01, 0x00, 0x02, 0x06, 0x01, 0x00, 0x04, 0x0b, 0x08, 0x00, 0x00, 0x00, 0x00, 0x00
        /*0020*/ 	.byte	0x00, 0x00, 0x00, 0x00


//--------------------- .nv.info._ZN7cutlass13device_kernelINS_4gemm6kernel13GemmUniversalIN4cute5tupleIJiiiiEEENS1_10collective13CollectiveMmaINS1_34MainloopSm90TmaGmmaWarpSpecializedILi5ENS5_IJNS4_1CILi2EEESB_NSA_ILi1EEEEEENS1_32KernelTmaWarpSpecializedPingpongEEENS5_IJNSA_ILi64EEENSA_ILi128EEESH_EEENS_10tfloat32_tENS5_IJlSC_lEEESJ_SK_NS4_8TiledMMAINS4_8MMA_AtomIJNS4_4SM904GMMA30MMA_64x128x8_F32TF32TF32_SS_TNILNSO_7ScaleInE1ELSQ_1EEEEEENS4_6LayoutINS5_IJSC_SC_SC_EEENS5_IJNSA_ILi0EEESV_SV_EEEEENS5_IJNS4_10UnderscoreESY_SY_EEEEENS4_23SM90_TMA_LOAD_MULTICASTENS4_14ComposedLayoutINS4_7SwizzleILi3ELi4ELi3EEENS4_18smem_ptr_flag_bitsILi32EEENST_INS5_IJNSA_ILi8EEENSA_ILi32EEEEEENS5_IJS18_SC_EEEEEEEvNS4_8identityES11_S1C_vS1D_EENS_8epilogue10collective6detail29Sm90TmaWarpSpecializedAdapterINS1G_15DefaultEpilogueISJ_SK_SK_NS1F_6thread17LinearCombinationISJ_Li1EffLNS1K_9ScaleType4KindE0ELNS_15FloatRoundStyleE2ESJ_EENS1_15EpilogueDefaultEEEEEvvEEEEvNT_6ParamsE --------------------------
	.section	.nv.info._ZN7cutlass13device_kernelINS_4gemm6kernel13GemmUniversalIN4cute5tupleIJiiiiEEENS1_10collective13CollectiveMmaINS1_34MainloopSm90TmaGmmaWarpSpecializedILi5ENS5_IJNS4_1CILi2EEESB_NSA_ILi1EEEEEENS1_32KernelTmaWarpSpecializedPingpongEEENS5_IJNSA_ILi64EEENSA_ILi128EEESH_EEENS_10tfloat32_tENS5_IJlSC_lEEESJ_SK_NS4_8TiledMMAINS4_8MMA_AtomIJNS4_4SM904GMMA30MMA_64x128x8_F32TF32TF32_SS_TNILNSO_7ScaleInE1ELSQ_1EEEEEENS4_6LayoutINS5_IJSC_SC_SC_EEENS5_IJNSA_ILi0EEESV_SV_EEEEENS5_IJNS4_10UnderscoreESY_SY_EEEEENS4_23SM90_TMA_LOAD_MULTICASTENS4_14ComposedLayoutINS4_7SwizzleILi3ELi4ELi3EEENS4_18smem_ptr_flag_bitsILi32EEENST_INS5_IJNSA_ILi8EEENSA_ILi32EEEEEENS5_IJS18_SC_EEEEEEEvNS4_8identityES11_S1C_vS1D_EENS_8epilogue10collective6detail29Sm90TmaWarpSpecializedAdapterINS1G_15DefaultEpilogueISJ_SK_SK_NS1F_6thread17LinearCombinationISJ_Li1EffLNS1K_9ScaleType4KindE0ELNS_15FloatRoundStyleE2ESJ_EENS1_15EpilogueDefaultEEEEEvvEEEEvNT_6ParamsE,"",@"SHT_CUDA_INFO"
	.sectionflags	@""
	.align	4


	//----- nvinfo : EIATTR_CUDA_API_VERSION
	.align		4
        /*0000*/ 	.byte	0x04, 0x37
        /*0002*/ 	.short	(.L_21 - .L_20)
.L_20:
        /*0004*/ 	.word	0x00000082


	//----- nvinfo : EIATTR_KPARAM_INFO
	.align		4
.L_21:
        /*0008*/ 	.byte	0x04, 0x17
        /*000a*/ 	.short	(.L_23 - .L_22)
.L_22:
        /*000c*/ 	.word	0x00000000
        /*0010*/ 	.short	0x0000
        /*0012*/ 	.short	0x0070
        /*0014*/ 	.byte	0x00, 0xf0, 0x01, 0x10


	//----- nvinfo : EIATTR_SPARSE_MMA_MASK
	.align		4
.L_23:
        /*0018*/ 	.byte	0x03, 0x50
        /*001a*/ 	.short	0x0000


	//----- nvinfo : EIATTR_MAXREG_COUNT
	.align		4
        /*001c*/ 	.byte	0x03, 0x1b
        /*001e*/ 	.short	0x00a8


	//----- nvinfo : EIATTR_NUM_BARRIERS
	.align		4
        /*0020*/ 	.byte	0x02, 0x4c
        /*0022*/ 	.byte	0x01
	.zero		1


	//----- nvinfo : EIATTR_EXTERNS
	.align		4
        /*0024*/ 	.byte	0x04, 0x0f
        /*0026*/ 	.short	(.L_25 - .L_24)


	//   ....[0]....
	.align		4
.L_24:
        /*0028*/ 	.word	index@(__assertfail)


	//----- nvinfo : EIATTR_ANNOTATIONS
	.align		4
.L_25:
        /*002c*/ 	.byte	0x04, 0x55
        /*002e*/ 	.short	(.L_27 - .L_26)


	//   ....[0]....
.L_26:
        /*0030*/ 	.word	0x00000001
        /*0034*/ 	.byte	0xd0, 0x0d, 0x00, 0x00, 0x01, 0x00, 0x00, 0x00, 0x80, 0x14, 0x00, 0x00, 0x01, 0x00, 0x00, 0x00
        /*0044*/ 	.byte	0x00, 0x6e, 0x00, 0x00, 0x01, 0x00, 0x00, 0x00, 0x50, 0x7d, 0x00, 0x00


	//----- nvinfo : EIATTR_MERCURY_ISA_VERSION
	.align		4
.L_27:
        /*0050*/ 	.byte	0x03, 0x5f
        /*0052*/ 	.short	0x0101


	//----- nvinfo : EIATTR_INT_WARP_WIDE_INSTR_OFFSETS
	.align		4
        /*0054*/ 	.byte	0x04, 0x31
        /*0056*/ 	.short	(.L_29 - .L_28)


	//   ....[0]....
.L_28:
        /*0058*/ 	.word	0x00000510


	//   ....[1]....
        /*005c*/ 	.word	0x00000530


	//   ....[2]....
        /*0060*/ 	.word	0x00000550


	//   ....[3]....
        /*0064*/ 	.word	0x00000610


	//   ....[4]....
        /*0068*/ 	.word	0x00000630


	//   ....[5]....
        /*006c*/ 	.word	0x00000690


	//   ....[6]....
        /*0070*/ 	.word	0x000007a0


	//   ....[7]....
        /*0074*/ 	.word	0x000007d0


	//   ....[8]....
        /*0078*/ 	.word	0x00002bc0


	//----- nvinfo : EIATTR_COOP_GROUP_MASK_REGIDS
	.align		4
.L_29:
        /*007c*/ 	.byte	0x04, 0x29
        /*007e*/ 	.short	(.L_31 - .L_30)


	//   ....[0]....
.L_30:
        /*0080*/ 	.word	0xffffffff


	//   ....[1]....
        /*0084*/ 	.word	0xffffffff


	//   ....[2]....
        /*0088*/ 	.word	0xffffffff


	//   ....[3]....
        /*008c*/ 	.word	0xffffffff


	//   ....[4]....
        /*0090*/ 	.word	0xffffffff


	//   ....[5]....
        /*0094*/ 	.word	0xffffffff


	//   ....[6]....
        /*0098*/ 	.word	0xffffffff


	//----- nvinfo : EIATTR_COOP_GROUP_INSTR_OFFSETS
	.align		4
.L_31:
        /*009c*/ 	.byte	0x04, 0x28
        /*009e*/ 	.short	(.L_33 - .L_32)


	//   ....[0]....
.L_32:
        /*00a0*/ 	.word	0x00000070


	//   ....[1]....
        /*00a4*/ 	.word	0x00000080


	//   ....[2]....
        /*00a8*/ 	.word	0x00000140


	//   ....[3]....
        /*00ac*/ 	.word	0x000002f0


	//   ....[4]....
        /*00b0*/ 	.word	0x00000330


	//   ....[5]....
        /*00b4*/ 	.word	0x000003b0


	//   ....[6]....
        /*00b8*/ 	.word	0x00000980


	//----- nvinfo : EIATTR_REG_RECONFIG
	.align		4
.L_33:
        /*00bc*/ 	.byte	0x01, 0x54
	.zero		2


	//----- nvinfo : EIATTR_SYSCALL_OFFSETS
	.align		4
        /*00c0*/ 	.byte	0x04, 0x46
        /*00c2*/ 	.short	(.L_35 - .L_34)


	//   ....[0]....
.L_34:
        /*00c4*/ 	.word	0x000018f0


	//----- nvinfo : EIATTR_MBARRIER_INSTR_OFFSETS
	.align		4
.L_35:
        /*00c8*/ 	.byte	0x04, 0x39
        /*00ca*/ 	.short	(.L_37 - .L_36)


	//   ....[0]....
.L_36:
        /*00cc*/ 	.word	0x00000240
        /*00d0*/ 	.word	0x000000ff
        /*00d4*/ 	.word	0x00000000
        /*00d8*/ 	.short	0x0100
        /*00da*/ 	.byte	0x08
	.zero		1


	//   ....[1]....
        /*00dc*/ 	.word	0x00000250
        /*00e0*/ 	.word	0x000000ff
        /*00e4*/ 	.word	0x00000028
        /*00e8*/ 	.short	0x0100
        /*00ea*/ 	.byte	0x08
	.zero		1


	//   ....[2]....
        /*00ec*/ 	.word	0x00000260
        /*00f0*/ 	.word	0x000000ff
        /*00f4*/ 	.word	0x00000008
        /*00f8*/ 	.short	0x0100
        /*00fa*/ 	.byte	0x08
	.zero		1


	//   ....[3]....
        /*00fc*/ 	.word	0x00000270
        /*0100*/ 	.word	0x000000ff
        /*0104*/ 	.word	0x00000030
        /*0108*/ 	.short	0x0100
        /*010a*/ 	.byte	0x08
	.zero		1


	//   ....[4]....
        /*010c*/ 	.word	0x00000280
        /*0110*/ 	.word	0x000000ff
        /*0114*/ 	.word	0x00000010
        /*0118*/ 	.short	0x0100
        /*011a*/ 	.byte	0x08
	.zero		1


	//   ....[5]....
        /*011c*/ 	.word	0x00000290
        /*0120*/ 	.word	0x000000ff
        /*0124*/ 	.word	0x00000038
        /*0128*/ 	.short	0x0100
        /*012a*/ 	.byte	0x08
	.zero		1


	//   ....[6]....
        /*012c*/ 	.word	0x000002a0
        /*0130*/ 	.word	0x000000ff
        /*0134*/ 	.word	0x00000018
        /*0138*/ 	.short	0x0100
        /*013a*/ 	.byte	0x08
	.zero		1


	//   ....[7]....
        /*013c*/ 	.word	0x000002b0
        /*0140*/ 	.word	0x000000ff
        /*0144*/ 	.word	0x00000040
        /*0148*/ 	.short	0x0100
        /*014a*/ 	.byte	0x08
	.zero		1


	//   ....[8]....
        /*014c*/ 	.word	0x000002c0
        /*0150*/ 	.word	0x000000ff
        /*0154*/ 	.word	0x00000020
        /*0158*/ 	.short	0x0100
        /*015a*/ 	.byte	0x08
	.zero		1


	//   ....[9]....
        /*015c*/ 	.word	0x000002d0
        /*0160*/ 	.word	0x000000ff
        /*0164*/ 	.word	0x00000048
        /*0168*/ 	.short	0x0100
        /*016a*/ 	.byte	0x08
	.zero		1


	//   ....[10]....
        /*016c*/ 	.word	0x00000820
        /*0170*/ 	.word	0x000000ff
        /*0174*/ 	.word	0x00000080
        /*0178*/ 	.short	0x0100
        /*017a*/ 	.byte	0x08
	.zero		1


	//   ....[11]....
        /*017c*/ 	.word	0x000008b0
        /*0180*/ 	.word	0x000000ff
        /*0184*/ 	.word	0x00000088
        /*0188*/ 	.short	0x0100
        /*018a*/ 	.byte	0x08
	.zero		1


	//   ....[12]....
        /*018c*/ 	.word	0x00000900
        /*0190*/ 	.word	0x000000ff
        /*0194*/ 	.word	0x00000060
        /*0198*/ 	.short	0x0100
        /*019a*/ 	.byte	0x09
	.zero		1


	//   ....[13]....
        /*019c*/ 	.word	0x00000910
        /*01a0*/ 	.word	0x000000ff
        /*01a4*/ 	.word	0x00000068
        /*01a8*/ 	.short	0x0100
        /*01aa*/ 	.byte	0x09
	.zero		1


	//   ....[14]....
        /*01ac*/ 	.word	0x00000920
        /*01b0*/ 	.word	0x000000ff
        /*01b4*/ 	.word	0x00000070
        /*01b8*/ 	.short	0x0100
        /*01ba*/ 	.byte	0x09
	.zero		1


	//   ....[15]....
        /*01bc*/ 	.word	0x00000930
        /*01c0*/ 	.word	0x000000ff
        /*01c4*/ 	.word	0x00000078
        /*01c8*/ 	.short	0x0100
        /*01ca*/ 	.byte	0x09
	.zero		1


	//   ....[16]....
        /*01cc*/ 	.word	0x000017b0
        /*01d0*/ 	.word	0x000000ff
        /*01d4*/ 	.word	0xfffffff8
        /*01d8*/ 	.short	0x010a
        /*01da*/ 	.byte	0x2b
	.zero		1


	//   ....[17]....
        /*01dc*/ 	.word	0x00001970
        /*01e0*/ 	.word	0x00000003
        /*01e4*/ 	.word	0x00000000
        /*01e8*/ 	.short	0x010a
        /*01ea*/ 	.byte	0x3f
	.zero		1


	//   ....[18]....
        /*01ec*/ 	.word	0x000019d0
        /*01f0*/ 	.word	0x00000003
        /*01f4*/ 	.word	0x00000000
        /*01f8*/ 	.short	0x010a
        /*01fa*/ 	.byte	0x3f
	.zero		1


	//   ....[19]....
        /*01fc*/ 	.word	0x00002270
        /*0200*/ 	.word	0x000000ff
        /*0204*/ 	.word	0x00000000
        /*0208*/ 	.short	0x010a
        /*020a*/ 	.byte	0x07
	.zero		1


	//   ....[20]....
        /*020c*/ 	.word	0x000022b0
        /*0210*/ 	.word	0x000000ff
        /*0214*/ 	.word	0x00000000
        /*0218*/ 	.short	0x010a
        /*021a*/ 	.byte	0x07
	.zero		1


	//   ....[21]....
        /*021c*/ 	.word	0x00002a50
        /*0220*/ 	.word	0x00000005
        /*0224*/ 	.word	0x00000000
        /*0228*/ 	.short	0x0101
        /*022a*/ 	.byte	0x3f
	.zero		1


	//   ....[22]....
        /*022c*/ 	.word	0x00002b60
        /*0230*/ 	.word	0x00000003
        /*0234*/ 	.word	0x00000000
        /*0238*/ 	.short	0x0101
        /*023a*/ 	.byte	0x29
	.zero		1


	//   ....[23]....
        /*023c*/ 	.word	0x00002c60
        /*0240*/ 	.word	0x00000003
        /*0244*/ 	.word	0x00000000
        /*0248*/ 	.short	0x0101
        /*024a*/ 	.byte	0x3f
	.zero		1


	//   ....[24]....
        /*024c*/ 	.word	0x00002ce0
        /*0250*/ 	.word	0x000000ff
        /*0254*/ 	.word	0x00000008
        /*0258*/ 	.short	0x010a
        /*025a*/ 	.byte	0x2b
	.zero		1


	//   ....[25]....
        /*025c*/ 	.word	0x00006e40
        /*0260*/ 	.word	0x00000000
        /*0264*/ 	.word	0x00000000
        /*0268*/ 	.short	0x0101
        /*026a*/ 	.byte	0x29
	.zero		1


	//   ....[26]....
        /*026c*/ 	.word	0x00007850
        /*0270*/ 	.word	0x0000000b
        /*0274*/ 	.word	0x00000028
        /*0278*/ 	.short	0x010a
        /*027a*/ 	.byte	0x3f
	.zero		1


	//   ....[27]....
        /*027c*/ 	.word	0x00007e80
        /*0280*/ 	.word	0x00000006
        /*0284*/ 	.word	0x00000088
        /*0288*/ 	.short	0x0101
        /*028a*/ 	.byte	0x3f
	.zero		1


	//   ....[28]....
        /*028c*/ 	.word	0x000085a0
        /*0290*/ 	.word	0x00000007
        /*0294*/ 	.word	0x00000000
        /*0298*/ 	.short	0x010a
        /*029a*/ 	.byte	0x3f
	.zero		1


	//   ....[29]....
        /*029c*/ 	.word	0x00008620
        /*02a0*/ 	.word	0x00000006
        /*02a4*/ 	.word	0x00000000
        /*02a8*/ 	.short	0x010a
        /*02aa*/ 	.byte	0x3f
	.zero		1


	//   ....[30]....
        /*02ac*/ 	.word	0x000086b0
        /*02b0*/ 	.word	0x00000007
        /*02b4*/ 	.word	0x00000000
        /*02b8*/ 	.short	0x010a
        /*02ba*/ 	.byte	0x3f
	.zero		1


	//   ....[31]....
        /*02bc*/ 	.word	0x00008740
        /*02c0*/ 	.word	0x00000006
        /*02c4*/ 	.word	0x00000000
        /*02c8*/ 	.short	0x010a
        /*02ca*/ 	.byte	0x3f
	.zero		1


	//   ....[32]....
        /*02cc*/ 	.word	0x000087d0
        /*02d0*/ 	.word	0x00000005
        /*02d4*/ 	.word	0x00000000
        /*02d8*/ 	.short	0x010a
        /*02da*/ 	.byte	0x3f
	.zero		1


	//   ....[33]....
        /*02dc*/ 	.word	0x00008840
        /*02e0*/ 	.word	0x00000003
        /*02e4*/ 	.word	0xfffffff8
        /*02e8*/ 	.short	0x010a
        /*02ea*/ 	.byte	0x3f
	.zero		1


	//   ....[34]....
        /*02ec*/ 	.word	0x00008890
        /*02f0*/ 	.word	0x00000003
        /*02f4*/ 	.word	0x00000000
        /*02f8*/ 	.short	0x010a
        /*02fa*/ 	.byte	0x3f
	.zero		1


	//   ....[35]....
        /*02fc*/ 	.word	0x000088f0
        /*0300*/ 	.word	0x00000005
        /*0304*/ 	.word	0x00000000
        /*0308*/ 	.short	0x010a
        /*030a*/ 	.byte	0x3f
	.zero		1


	//   ....[36]....
        /*030c*/ 	.word	0x00008950
        /*0310*/ 	.word	0x00000003
        /*0314*/ 	.word	0x00000008
        /*0318*/ 	.short	0x010a
        /*031a*/ 	.byte	0x3f
	.zero		1


	//   ....[37]....
        /*031c*/ 	.word	0x00008a20
        /*0320*/ 	.word	0x0000000b
        /*0324*/ 	.word	0x00000028
        /*0328*/ 	.short	0x010a
        /*032a*/ 	.byte	0x3f
	.zero		1


	//   ....[38]....
        /*032c*/ 	.word	0x00008af0
        /*0330*/ 	.word	0x00000007
        /*0334*/ 	.word	0x00000000
        /*0338*/ 	.short	0x010a
        /*033a*/ 	.byte	0x3f
	.zero		1


	//   ....[39]....
        /*033c*/ 	.word	0x00008b40
        /*0340*/ 	.word	0x00000006
        /*0344*/ 	.word	0x00000000
        /*0348*/ 	.short	0x010a
        /*034a*/ 	.byte	0x3f
	.zero		1


	//   ....[40]....
        /*034c*/ 	.word	0x00008b90
        /*0350*/ 	.word	0x00000007
        /*0354*/ 	.word	0x00000000
        /*0358*/ 	.short	0x010a
        /*035a*/ 	.byte	0x3f
	.zero		1


	//   ....[41]....
        /*035c*/ 	.word	0x00008be0
        /*0360*/ 	.word	0x00000006
        /*0364*/ 	.word	0x00000000
        /*0368*/ 	.short	0x010a
        /*036a*/ 	.byte	0x3f
	.zero		1


	//----- nvinfo : EIATTR_NUM_MBARRIERS
	.align		4
.L_37:
        /*036c*/ 	.byte	0x03, 0x38
        /*036e*/ 	.short	0x0010


	//----- nvinfo : EIATTR_EXIT_INSTR_OFFSETS
	.align		4
        /*0370*/ 	.byte	0x04, 0x1c
        /*0372*/ 	.short	(.L_39 - .L_38)


	//   ....[0]....
.L_38:
        /*0374*/ 	.word	0x00001410


	//   ....[1]....
        /*0378*/ 	.word	0x00001470


	//   ....[2]....
        /*037c*/ 	.word	0x00007460


	//   ....[3]....
        /*0380*/ 	.word	0x00007490


	//   ....[4]....
        /*0384*/ 	.word	0x00008820


	//----- nvinfo : EIATTR_MAX_THREADS
	.align		4
.L_39:
        /*0388*/ 	.byte	0x04, 0x05
        /*038a*/ 	.short	(.L_41 - .L_40)
.L_40:
        /*038c*/ 	.word	0x00000180
        /*0390*/ 	.word	0x00000001
        /*0394*/ 	.word	0x00000001


	//----- nvinfo : EIATTR_CRS_STACK_SIZE
	.align		4
.L_41:
        /*0398*/ 	.byte	0x04, 0x1e
        /*039a*/ 	.short	(.L_43 - .L_42)
.L_42:
        /*039c*/ 	.word	0x00000000


	//----- nvinfo : EIATTR_CBANK_PARAM_SIZE
	.align		4
.L_43:
        /*03a0*/ 	.byte	0x03, 0x19
        /*03a2*/ 	.short	0x0470


	//----- nvinfo : EIATTR_PARAM_CBANK
	.align		4
        /*03a4*/ 	.byte	0x04, 0x0a
        /*03a6*/ 	.short	(.L_45 - .L_44)
	.align		4
.L_44:
        /*03a8*/ 	.word	index@(.nv.constant0._ZN7cutlass13device_kernelINS_4gemm6kernel13GemmUniversalIN4cute5tupleIJiiiiEEENS1_10collective13CollectiveMmaINS1_34MainloopSm90TmaGmmaWarpSpecializedILi5ENS5_IJNS4_1CILi2EEESB_NSA_ILi1EEEEEENS1_32KernelTmaWarpSpecializedPingpongEEENS5_IJNSA_ILi64EEENSA_ILi128EEESH_EEENS_10tfloat32_tENS5_IJlSC_lEEESJ_SK_NS4_8TiledMMAINS4_8MMA_AtomIJNS4_4SM904GMMA30MMA_64x128x8_F32TF32TF32_SS_TNILNSO_7ScaleInE1ELSQ_1EEEEEENS4_6LayoutINS5_IJSC_SC_SC_EEENS5_IJNSA_ILi0EEESV_SV_EEEEENS5_IJNS4_10UnderscoreESY_SY_EEEEENS4_23SM90_TMA_LOAD_MULTICASTENS4_14ComposedLayoutINS4_7SwizzleILi3ELi4ELi3EEENS4_18smem_ptr_flag_bitsILi32EEENST_INS5_IJNSA_ILi8EEENSA_ILi32EEEEEENS5_IJS18_SC_EEEEEEEvNS4_8identityES11_S1C_vS1D_EENS_8epilogue10collective6detail29Sm90TmaWarpSpecializedAdapterINS1G_15DefaultEpilogueISJ_SK_SK_NS1F_6thread17LinearCombinationISJ_Li1EffLNS1K_9ScaleType4KindE0ELNS_15FloatRoundStyleE2ESJ_EENS1_15EpilogueDefaultEEEEEvvEEEEvNT_6ParamsE)
        /*03ac*/ 	.short	0x0210
        /*03ae*/ 	.short	0x0470


	//----- nvinfo : EIATTR_SW_WAR
	.align		4
.L_45:
        /*03b0*/ 	.byte	0x04, 0x36
        /*03b2*/ 	.short	(.L_47 - .L_46)
.L_46:
        /*03b4*/ 	.word	0x00000008
.L_47:


//--------------------- .nv.callgraph             --------------------------
	.section	.nv.callgraph,"",@"SHT_CUDA_CALLGRAPH"
	.align	4
	.sectionentsize	8
	.align		4
        /*0000*/ 	.word	0x00000000
	.align		4
        /*0004*/ 	.word	0xffffffff
	.align		4
        /*0008*/ 	.word	index@(_ZN7cutlass13device_kernelINS_4gemm6kernel13GemmUniversalIN4cute5tupleIJiiiiEEENS1_10collective13CollectiveMmaINS1_34MainloopSm90TmaGmmaWarpSpecializedILi5ENS5_IJNS4_1CILi2EEESB_NSA_ILi1EEEEEENS1_32KernelTmaWarpSpecializedPingpongEEENS5_IJNSA_ILi64EEENSA_ILi128EEESH_EEENS_10tfloat32_tENS5_IJlSC_lEEESJ_SK_NS4_8TiledMMAINS4_8MMA_AtomIJNS4_4SM904GMMA30MMA_64x128x8_F32TF32TF32_SS_TNILNSO_7ScaleInE1ELSQ_1EEEEEENS4_6LayoutINS5_IJSC_SC_SC_EEENS5_IJNSA_ILi0EEESV_SV_EEEEENS5_IJNS4_10UnderscoreESY_SY_EEEEENS4_23SM90_TMA_LOAD_MULTICASTENS4_14ComposedLayoutINS4_7SwizzleILi3ELi4ELi3EEENS4_18smem_ptr_flag_bitsILi32EEENST_INS5_IJNSA_ILi8EEENSA_ILi32EEEEEENS5_IJS18_SC_EEEEEEEvNS4_8identityES11_S1C_vS1D_EENS_8epilogue10collective6detail29Sm90TmaWarpSpecializedAdapterINS1G_15DefaultEpilogueISJ_SK_SK_NS1F_6thread17LinearCombinationISJ_Li1EffLNS1K_9ScaleType4KindE0ELNS_15FloatRoundStyleE2ESJ_EENS1_15EpilogueDefaultEEEEEvvEEEEvNT_6ParamsE)
	.align		4
        /*000c*/ 	.word	index@(__assertfail)
	.align		4
        /*0010*/ 	.word	0x00000000
	.align		4
        /*0014*/ 	.word	0xfffffffe
	.align		4
        /*0018*/ 	.word	0x00000000
	.align		4
        /*001c*/ 	.word	0xfffffffd
	.align		4
        /*0020*/ 	.word	0x00000000
	.align		4
        /*0024*/ 	.word	0xfffffffc


//--------------------- .nv.constant4             --------------------------
	.section	.nv.constant4,"a",@progbits
	.align	8
	.align		8
.nv.constant4:
        /*0000*/ 	.dword	__assertfail
	.align		8
        /*0008*/ 	.dword	__unnamed_1
	.align		8
        /*0010*/ 	.dword	_ZN39_INTERNAL_17293e05_4_k_cu_4717e10a_73034cuda3std3__45__cpo5beginE
	.align		8
        /*0018*/ 	.dword	_ZN39_INTERNAL_17293e05_4_k_cu_4717e10a_73034cuda3std3__45__cpo3endE
	.align		8
        /*0020*/ 	.dword	_ZN39_INTERNAL_17293e05_4_k_cu_4717e10a_73034cuda3std3__45__cpo6cbeginE
	.align		8
        /*0028*/ 	.dword	_ZN39_INTERNAL_17293e05_4_k_cu_4717e10a_73034cuda3std3__45__cpo4cendE
	.align		8
        /*0030*/ 	.dword	_ZN39_INTERNAL_17293e05_4_k_cu_4717e10a_73034cuda3std3__441_GLOBAL__N__17293e05_4_k_cu_4717e10a_73036ignoreE
	.align		8
        /*0038*/ 	.dword	_ZN39_INTERNAL_17293e05_4_k_cu_4717e10a_73034cuda3std3__419piecewise_constructE
	.align		8
        /*0040*/ 	.dword	_ZN39_INTERNAL_17293e05_4_k_cu_4717e10a_73034cuda3std3__48in_placeE
	.align		8
        /*0048*/ 	.dword	_ZN39_INTERNAL_17293e05_4_k_cu_4717e10a_73034cuda3std6ranges3__45__cpo4swapE
	.align		8
        /*0050*/ 	.dword	_ZN39_INTERNAL_17293e05_4_k_cu_4717e10a_73034cuda3std6ranges3__45__cpo9iter_moveE
	.align		8
        /*0058*/ 	.dword	_ZN39_INTERNAL_17293e05_4_k_cu_4717e10a_73034cute7productE
	.align		8
        /*0060*/ 	.dword	_ZN39_INTERNAL_17293e05_4_k_cu_4717e10a_73034cute1_E
	.align		8
        /*0068*/ 	.dword	$str$22
	.align		8
        /*0070*/ 	.dword	$str$23


//--------------------- .text._ZN7cutlass13device_kernelINS_4gemm6kernel13GemmUniversalIN4cute5tupleIJiiiiEEENS1_10collective13CollectiveMmaINS1_34MainloopSm90TmaGmmaWarpSpecializedILi5ENS5_IJNS4_1CILi2EEESB_NSA_ILi1EEEEEENS1_32KernelTmaWarpSpecializedPingpongEEENS5_IJNSA_ILi64EEENSA_ILi128EEESH_EEENS_10tfloat32_tENS5_IJlSC_lEEESJ_SK_NS4_8TiledMMAINS4_8MMA_AtomIJNS4_4SM904GMMA30MMA_64x128x8_F32TF32TF32_SS_TNILNSO_7ScaleInE1ELSQ_1EEEEEENS4_6LayoutINS5_IJSC_SC_SC_EEENS5_IJNSA_ILi0EEESV_SV_EEEEENS5_IJNS4_10UnderscoreESY_SY_EEEEENS4_23SM90_TMA_LOAD_MULTICASTENS4_14ComposedLayoutINS4_7SwizzleILi3ELi4ELi3EEENS4_18smem_ptr_flag_bitsILi32EEENST_INS5_IJNSA_ILi8EEENSA_ILi32EEEEEENS5_IJS18_SC_EEEEEEEvNS4_8identityES11_S1C_vS1D_EENS_8epilogue10collective6detail29Sm90TmaWarpSpecializedAdapterINS1G_15DefaultEpilogueISJ_SK_SK_NS1F_6thread17LinearCombinationISJ_Li1EffLNS1K_9ScaleType4KindE0ELNS_15FloatRoundStyleE2ESJ_EENS1_15EpilogueDefaultEEEEEvvEEEEvNT_6ParamsE --------------------------
	.section	.text._ZN7cutlass13device_kernelINS_4gemm6kernel13GemmUniversalIN4cute5tupleIJiiiiEEENS1_10collective13CollectiveMmaINS1_34MainloopSm90TmaGmmaWarpSpecializedILi5ENS5_IJNS4_1CILi2EEESB_NSA_ILi1EEEEEENS1_32KernelTmaWarpSpecializedPingpongEEENS5_IJNSA_ILi64EEENSA_ILi128EEESH_EEENS_10tfloat32_tENS5_IJlSC_lEEESJ_SK_NS4_8TiledMMAINS4_8MMA_AtomIJNS4_4SM904GMMA30MMA_64x128x8_F32TF32TF32_SS_TNILNSO_7ScaleInE1ELSQ_1EEEEEENS4_6LayoutINS5_IJSC_SC_SC_EEENS5_IJNSA_ILi0EEESV_SV_EEEEENS5_IJNS4_10UnderscoreESY_SY_EEEEENS4_23SM90_TMA_LOAD_MULTICASTENS4_14ComposedLayoutINS4_7SwizzleILi3ELi4ELi3EEENS4_18smem_ptr_flag_bitsILi32EEENST_INS5_IJNSA_ILi8EEENSA_ILi32EEEEEENS5_IJS18_SC_EEEEEEEvNS4_8identityES11_S1C_vS1D_EENS_8epilogue10collective6detail29Sm90TmaWarpSpecializedAdapterINS1G_15DefaultEpilogueISJ_SK_SK_NS1F_6thread17LinearCombinationISJ_Li1EffLNS1K_9ScaleType4KindE0ELNS_15FloatRoundStyleE2ESJ_EENS1_15EpilogueDefaultEEEEEvvEEEEvNT_6ParamsE,"ax",@progbits
	.align	128
.text._ZN7cutlass13device_kernelINS_4gemm6kernel13GemmUniversalIN4cute5tupleIJiiiiEEENS1_10collective13CollectiveMmaINS1_34MainloopSm90TmaGmmaWarpSpecializedILi5ENS5_IJNS4_1CILi2EEESB_NSA_ILi1EEEEEENS1_32KernelTmaWarpSpecializedPingpongEEENS5_IJNSA_ILi64EEENSA_ILi128EEESH_EEENS_10tfloat32_tENS5_IJlSC_lEEESJ_SK_NS4_8TiledMMAINS4_8MMA_AtomIJNS4_4SM904GMMA30MMA_64x128x8_F32TF32TF32_SS_TNILNSO_7ScaleInE1ELSQ_1EEEEEENS4_6LayoutINS5_IJSC_SC_SC_EEENS5_IJNSA_ILi0EEESV_SV_EEEEENS5_IJNS4_10UnderscoreESY_SY_EEEEENS4_23SM90_TMA_LOAD_MULTICASTENS4_14ComposedLayoutINS4_7SwizzleILi3ELi4ELi3EEENS4_18smem_ptr_flag_bitsILi32EEENST_INS5_IJNSA_ILi8EEENSA_ILi32EEEEEENS5_IJS18_SC_EEEEEEEvNS4_8identityES11_S1C_vS1D_EENS_8epilogue10collective6detail29Sm90TmaWarpSpecializedAdapterINS1G_15DefaultEpilogueISJ_SK_SK_NS1F_6thread17LinearCombinationISJ_Li1EffLNS1K_9ScaleType4KindE0ELNS_15FloatRoundStyleE2ESJ_EENS1_15EpilogueDefaultEEEEEvvEEEEvNT_6ParamsE:
        .type           _ZN7cutlass13device_kernelINS_4gemm6kernel13GemmUniversalIN4cute5tupleIJiiiiEEENS1_10collective13CollectiveMmaINS1_34MainloopSm90TmaGmmaWarpSpecializedILi5ENS5_IJNS4_1CILi2EEESB_NSA_ILi1EEEEEENS1_32KernelTmaWarpSpecializedPingpongEEENS5_IJNSA_ILi64EEENSA_ILi128EEESH_EEENS_10tfloat32_tENS5_IJlSC_lEEESJ_SK_NS4_8TiledMMAINS4_8MMA_AtomIJNS4_4SM904GMMA30MMA_64x128x8_F32TF32TF32_SS_TNILNSO_7ScaleInE1ELSQ_1EEEEEENS4_6LayoutINS5_IJSC_SC_SC_EEENS5_IJNSA_ILi0EEESV_SV_EEEEENS5_IJNS4_10UnderscoreESY_SY_EEEEENS4_23SM90_TMA_LOAD_MULTICASTENS4_14ComposedLayoutINS4_7SwizzleILi3ELi4ELi3EEENS4_18smem_ptr_flag_bitsILi32EEENST_INS5_IJNSA_ILi8EEENSA_ILi32EEEEEENS5_IJS18_SC_EEEEEEEvNS4_8identityES11_S1C_vS1D_EENS_8epilogue10collective6detail29Sm90TmaWarpSpecializedAdapterINS1G_15DefaultEpilogueISJ_SK_SK_NS1F_6thread17LinearCombinationISJ_Li1EffLNS1K_9ScaleType4KindE0ELNS_15FloatRoundStyleE2ESJ_EENS1_15EpilogueDefaultEEEEEvvEEEEvNT_6ParamsE,@function
        .size           _ZN7cutlass13device_kernelINS_4gemm6kernel13GemmUniversalIN4cute5tupleIJiiiiEEENS1_10collective13CollectiveMmaINS1_34MainloopSm90TmaGmmaWarpSpecializedILi5ENS5_IJNS4_1CILi2EEESB_NSA_ILi1EEEEEENS1_32KernelTmaWarpSpecializedPingpongEEENS5_IJNSA_ILi64EEENSA_ILi128EEESH_EEENS_10tfloat32_tENS5_IJlSC_lEEESJ_SK_NS4_8TiledMMAINS4_8MMA_AtomIJNS4_4SM904GMMA30MMA_64x128x8_F32TF32TF32_SS_TNILNSO_7ScaleInE1ELSQ_1EEEEEENS4_6LayoutINS5_IJSC_SC_SC_EEENS5_IJNSA_ILi0EEESV_SV_EEEEENS5_IJNS4_10UnderscoreESY_SY_EEEEENS4_23SM90_TMA_LOAD_MULTICASTENS4_14ComposedLayoutINS4_7SwizzleILi3ELi4ELi3EEENS4_18smem_ptr_flag_bitsILi32EEENST_INS5_IJNSA_ILi8EEENSA_ILi32EEEEEENS5_IJS18_SC_EEEEEEEvNS4_8identityES11_S1C_vS1D_EENS_8epilogue10collective6detail29Sm90TmaWarpSpecializedAdapterINS1G_15DefaultEpilogueISJ_SK_SK_NS1F_6thread17LinearCombinationISJ_Li1EffLNS1K_9ScaleType4KindE0ELNS_15FloatRoundStyleE2ESJ_EENS1_15EpilogueDefaultEEEEEvvEEEEvNT_6ParamsE,(.L_x_203 - _ZN7cutlass13device_kernelINS_4gemm6kernel13GemmUniversalIN4cute5tupleIJiiiiEEENS1_10collective13CollectiveMmaINS1_34MainloopSm90TmaGmmaWarpSpecializedILi5ENS5_IJNS4_1CILi2EEESB_NSA_ILi1EEEEEENS1_32KernelTmaWarpSpecializedPingpongEEENS5_IJNSA_ILi64EEENSA_ILi128EEESH_EEENS_10tfloat32_tENS5_IJlSC_lEEESJ_SK_NS4_8TiledMMAINS4_8MMA_AtomIJNS4_4SM904GMMA30MMA_64x128x8_F32TF32TF32_SS_TNILNSO_7ScaleInE1ELSQ_1EEEEEENS4_6LayoutINS5_IJSC_SC_SC_EEENS5_IJNSA_ILi0EEESV_SV_EEEEENS5_IJNS4_10UnderscoreESY_SY_EEEEENS4_23SM90_TMA_LOAD_MULTICASTENS4_14ComposedLayoutINS4_7SwizzleILi3ELi4ELi3EEENS4_18smem_ptr_flag_bitsILi32EEENST_INS5_IJNSA_ILi8EEENSA_ILi32EEEEEENS5_IJS18_SC_EEEEEEEvNS4_8identityES11_S1C_vS1D_EENS_8epilogue10collective6detail29Sm90TmaWarpSpecializedAdapterINS1G_15DefaultEpilogueISJ_SK_SK_NS1F_6thread17LinearCombinationISJ_Li1EffLNS1K_9ScaleType4KindE0ELNS_15FloatRoundStyleE2ESJ_EENS1_15EpilogueDefaultEEEEEvvEEEEvNT_6ParamsE)
        .other          _ZN7cutlass13device_kernelINS_4gemm6kernel13GemmUniversalIN4cute5tupleIJiiiiEEENS1_10collective13CollectiveMmaINS1_34MainloopSm90TmaGmmaWarpSpecializedILi5ENS5_IJNS4_1CILi2EEESB_NSA_ILi1EEEEEENS1_32KernelTmaWarpSpecializedPingpongEEENS5_IJNSA_ILi64EEENSA_ILi128EEESH_EEENS_10tfloat32_tENS5_IJlSC_lEEESJ_SK_NS4_8TiledMMAINS4_8MMA_AtomIJNS4_4SM904GMMA30MMA_64x128x8_F32TF32TF32_SS_TNILNSO_7ScaleInE1ELSQ_1EEEEEENS4_6LayoutINS5_IJSC_SC_SC_EEENS5_IJNSA_ILi0EEESV_SV_EEEEENS5_IJNS4_10UnderscoreESY_SY_EEEEENS4_23SM90_TMA_LOAD_MULTICASTENS4_14ComposedLayoutINS4_7SwizzleILi3ELi4ELi3EEENS4_18smem_ptr_flag_bitsILi32EEENST_INS5_IJNSA_ILi8EEENSA_ILi32EEEEEENS5_IJS18_SC_EEEEEEEvNS4_8identityES11_S1C_vS1D_EENS_8epilogue10collective6detail29Sm90TmaWarpSpecializedAdapterINS1G_15DefaultEpilogueISJ_SK_SK_NS1F_6thread17LinearCombinationISJ_Li1EffLNS1K_9ScaleType4KindE0ELNS_15FloatRoundStyleE2ESJ_EENS1_15EpilogueDefaultEEEEEvvEEEEvNT_6ParamsE,@"STO_CUDA_ENTRY STV_DEFAULT"
_ZN7cutlass13device_kernelINS_4gemm6kernel13GemmUniversalIN4cute5tupleIJiiiiEEENS1_10collective13CollectiveMmaINS1_34MainloopSm90TmaGmmaWarpSpecializedILi5ENS5_IJNS4_1CILi2EEESB_NSA_ILi1EEEEEENS1_32KernelTmaWarpSpecializedPingpongEEENS5_IJNSA_ILi64EEENSA_ILi128EEESH_EEENS_10tfloat32_tENS5_IJlSC_lEEESJ_SK_NS4_8TiledMMAINS4_8MMA_AtomIJNS4_4SM904GMMA30MMA_64x128x8_F32TF32TF32_SS_TNILNSO_7ScaleInE1ELSQ_1EEEEEENS4_6LayoutINS5_IJSC_SC_SC_EEENS5_IJNSA_ILi0EEESV_SV_EEEEENS5_IJNS4_10UnderscoreESY_SY_EEEEENS4_23SM90_TMA_LOAD_MULTICASTENS4_14ComposedLayoutINS4_7SwizzleILi3ELi4ELi3EEENS4_18smem_ptr_flag_bitsILi32EEENST_INS5_IJNSA_ILi8EEENSA_ILi32EEEEEENS5_IJS18_SC_EEEEEEEvNS4_8identityES11_S1C_vS1D_EENS_8epilogue10collective6detail29Sm90TmaWarpSpecializedAdapterINS1G_15DefaultEpilogueISJ_SK_SK_NS1F_6thread17LinearCombinationISJ_Li1EffLNS1K_9ScaleType4KindE0ELNS_15FloatRoundStyleE2ESJ_EENS1_15EpilogueDefaultEEEEEvvEEEEvNT_6ParamsE:
[----:B------:R-:W0:Y:S02]  /*0000*/  LDC R1, c[0x0][0x28] ;  /* 0x00000a00ff017b82 */ /* 0x000e240000000800 */
[----:B0-----:R-:W-:Y:S01]  /*0010*/  VIADD R1, R1, 0xfffffff8 ;  /* 0xfffffff801017836 */ /* 0x001fe20000000000 */
[----:B------:R-:W0:Y:S01]  /*0020*/  S2R R4, SR_TID.X ;  /* 0x0000000000047919 */ /* 0x000e220000002100 */
[----:B------:R-:W-:Y:S01]  /*0030*/  ELECT P0, URZ, PT ;  /* 0x00000000003f782f */ /* 0x000fe20003800000 */
[----:B------:R-:W-:Y:S01]  /*0040*/  BSSY B0, `(.L_x_0) ;  /* 0x000000f000007945 */ /* 0x000fe20003800000 */
[--C-:B0-----:R-:W-:Y:S02]  /*0050*/  SHF.R.U32.HI R0, RZ, 0x5, R4.reuse ;  /* 0x00000005ff007819 */ /* 0x101fe40000011604 */
[----:B------:R-:W-:-:S03]  /*0060*/  SHF.R.U32.HI R7, RZ, 0x7, R4 ;  /* 0x00000007ff077819 */ /* 0x000fc60000011604 */
[----:B------:R-:W0:Y:S04]  /*0070*/  SHFL.IDX PT, R2, R0, RZ, 0x1f ;  /* 0x00001fff00027589 */ /* 0x000e2800000e0000 */
[----:B------:R1:W2:Y:S01]  /*0080*/  SHFL.IDX PT, R10, R7, RZ, 0x1f ;  /* 0x00001fff070a7589 */ /* 0x0002a200000e0000 */
[----:B0-----:R-:W-:-:S13]  /*0090*/  ISETP.NE.OR P0, PT, R2, RZ, !P0 ;  /* 0x000000ff0200720c */ /* 0x001fda0004705670 */
[----:B-12---:R-:W-:Y:S05]  /*00a0*/  @P0 BRA `(.L_x_1) ;  /* 0x0000000000200947 */ /* 0x006fea0003800000 */
[----:B------:R-:W-:Y:S02]  /*00b0*/  ULDC.64 UR4, c[0x0][0x198] ;  /* 0x0000660000047ab9 */ /* 0x000fe40000000a00 */
[----:B------:R-:W-:Y:S02]  /*00c0*/  UIADD3 UR6, UP0, UR4, 0xf0, URZ ;  /* 0x000000f004067890 */ /* 0x000fe4000ff1e03f */
[----:B------:R-:W-:Y:S02]  /*00d0*/  UIADD3 UR4, UP1, UR4, 0x1f0, URZ ;  /* 0x000001f004047890 */ /* 0x000fe4000ff3e03f */
[----:B------:R-:W-:Y:S02]  /*00e0*/  UIADD3.X UR7, URZ, UR5, URZ, UP0, !UPT ;  /* 0x000000053f077290 */ /* 0x000fe400087fe43f */
[----:B------:R-:W-:-:S07]  /*00f0*/  UIADD3.X UR5, URZ, UR5, URZ, UP1, !UPT ;  /* 0x000000053f057290 */ /* 0x000fce0008ffe43f */
[----:B------:R0:W-:Y:S02]  /*0100*/  UTMACCTL.PF [UR6] ;  /* 0x00000000060079b9 */ /* 0x0001e40008040000 */
[----:B------:R0:W-:Y:S02]  /*0110*/  UTMACCTL.PF [UR4] ;  /* 0x00000000040079b9 */ /* 0x0001e40008040000 */
[----:B0-----:R-:W-:Y:S01]  /*0120*/  NOP ;  /* 0x0000000000007918 */ /* 0x001fe20000000000 */
.L_x_1:
[----:B------:R-:W-:Y:S05]  /*0130*/  BSYNC B0 ;  /* 0x0000000000007941 */ /* 0x000fea0003800000 */
.L_x_0:
[----:B------:R-:W0:Y:S02]  /*0140*/  SHFL.IDX PT, R9, R0, RZ, 0x1f ;  /* 0x00001fff00097589 */ /* 0x000e2400000e0000 */
[----:B0-----:R-:W-:-:S13]  /*0150*/  ISETP.NE.AND P0, PT, R9, RZ, PT ;  /* 0x000000ff0900720c */ /* 0x001fda0003f05270 */
[----:B------:R-:W-:Y:S05]  /*0160*/  @P0 BRA `(.L_x_2) ;  /* 0x0000000000600947 */ /* 0x000fea0003800000 */
[----:B------:R-:W0:Y:S01]  /*0170*/  S2UR UR8, SR_CgaCtaId ;  /* 0x00000000000879c3 */ /* 0x000e220000008800 */
[----:B------:R-:W-:Y:S01]  /*0180*/  UMOV UR4, 0x400 ;  /* 0x0000040000047882 */ /* 0x000fe20000000000 */
[----:B------:R-:W-:Y:S01]  /*0190*/  UMOV UR5, 0x1 ;  /* 0x0000000100057882 */ /* 0x000fe20000000000 */
[----:B------:R-:W-:Y:S01]  /*01a0*/  UMOV UR6, 0x3 ;  /* 0x0000000300067882 */ /* 0x000fe20000000000 */
[----:B------:R-:W-:Y:S01]  /*01b0*/  ELECT P0, URZ, PT ;  /* 0x00000000003f782f */ /* 0x000fe20003800000 */
[----:B------:R-:W-:-:S04]  /*01c0*/  UIADD3 UR6, -UR6, 0x100000, URZ ;  /* 0x0010000006067890 */ /* 0x000fc8000fffe13f */
[----:B------:R-:W-:Y:S02]  /*01d0*/  USHF.L.U32 UR7, UR6, 0xb, URZ ;  /* 0x0000000b06077899 */ /* 0x000fe4000800063f */
[----:B------:R-:W-:Y:S02]  /*01e0*/  USHF.L.U32 UR6, UR6, 0x1, URZ ;  /* 0x0000000106067899 */ /* 0x000fe4000800063f */
[----:B0-----:R-:W-:Y:S02]  /*01f0*/  ULEA UR8, UR8, UR4, 0x18 ;  /* 0x0000000408087291 */ /* 0x001fe4000f8ec03f */
[----:B------:R-:W-:-:S04]  /*0200*/  UIADD3 UR4, -UR5, 0x100000, URZ ;  /* 0x0010000005047890 */ /* 0x000fc8000fffe13f */
[----:B------:R-:W-:Y:S02]  /*0210*/  USHF.L.U32 UR5, UR4, 0xb, URZ ;  /* 0x0000000b04057899 */ /* 0x000fe4000800063f */
[----:B------:R-:W-:Y:S01]  /*0220*/  USHF.L.U32 UR4, UR4, 0x1, URZ ;  /* 0x0000000104047899 */ /* 0x000fe2000800063f */
[----:B------:R-:W0:Y:S11]  /*0230*/  FENCE.VIEW.ASYNC.S ;  /* 0x00000000000073c6 */ /* 0x000e360000000000 */
[----:B0-----:R0:W1:Y:S01]  /*0240*/  SYNCS.EXCH.64 URZ, [UR8], UR4 ;  /* 0x00000004083f75b2 */ /* 0x0010620008000100 */
[----:B------:R0:W2:Y:S01]  /*0250*/  SYNCS.EXCH.64 URZ, [UR8+0x28], UR6 ;  /* 0x00002806083f75b2 */ /* 0x0000a20008000100 */
[----:B------:R0:W3:Y:S01]  /*0260*/  SYNCS.EXCH.64 URZ, [UR8+0x8], UR4 ;  /* 0x00000804083f75b2 */ /* 0x0000e20008000100 */
[----:B------:R0:W4:Y:S01]  /*0270*/  SYNCS.EXCH.64 URZ, [UR8+0x30], UR6 ;  /* 0x00003006083f75b2 */ /* 0x0001220008000100 */
[----:B------:R0:W0:Y:S01]  /*0280*/  SYNCS.EXCH.64 URZ, [UR8+0x10], UR4 ;  /* 0x00001004083f75b2 */ /* 0x0000220008000100 */
[----:B------:R0:W0:Y:S01]  /*0290*/  SYNCS.EXCH.64 URZ, [UR8+0x38], UR6 ;  /* 0x00003806083f75b2 */ /* 0x0000220008000100 */
[----:B------:R0:W0:Y:S01]  /*02a0*/  SYNCS.EXCH.64 URZ, [UR8+0x18], UR4 ;  /* 0x00001804083f75b2 */ /* 0x0000220008000100 */
[----:B------:R0:W0:Y:S01]  /*02b0*/  SYNCS.EXCH.64 URZ, [UR8+0x40], UR6 ;  /* 0x00004006083f75b2 */ /* 0x0000220008000100 */
[----:B------:R0:W0:Y:S01]  /*02c0*/  SYNCS.EXCH.64 URZ, [UR8+0x20], UR4 ;  /* 0x00002004083f75b2 */ /* 0x0000220008000100 */
[----:B------:R0:W0:Y:S01]  /*02d0*/  SYNCS.EXCH.64 URZ, [UR8+0x48], UR6 ;  /* 0x00004806083f75b2 */ /* 0x0000220008000100 */
[----:B------:R-:W-:Y:S01]  /*02e0*/  NOP ;  /* 0x0000000000007918 */ /* 0x000fe20000000000 */
.L_x_2:
[----:B------:R-:W5:Y:S01]  /*02f0*/  SHFL.IDX PT, R12, R0, RZ, 0x1f ;  /* 0x00001fff000c7589 */ /* 0x000f6200000e0000 */
[----:B------:R-:W1:Y:S01]  /*0300*/  S2UR UR12, SR_CTAID.X ;  /* 0x00000000000c79c3 */ /* 0x000e620000002500 */
[----:B------:R-:W-:Y:S02]  /*0310*/  SHF.R.S32.HI R3, RZ, 0x1f, R4 ;  /* 0x0000001fff037819 */ /* 0x000fe40000011404 */
[----:B------:R-:W-:Y:S01]  /*0320*/  ELECT P0, URZ, PT ;  /* 0x00000000003f782f */ /* 0x000fe20003800000 */
[----:B------:R-:W2:Y:S01]  /*0330*/  SHFL.IDX PT, R11, R0, RZ, 0x1f ;  /* 0x00001fff000b7589 */ /* 0x000ea200000e0000 */
[----:B0-----:R-:W-:Y:S01]  /*0340*/  ULDC UR4, c[0x0][0x150] ;  /* 0x0000540000047ab9 */ /* 0x001fe20000000800 */
[----:B------:R-:W-:Y:S02]  /*0350*/  LEA.HI R3, R3, R4, RZ, 0x7 ;  /* 0x0000000403037211 */ /* 0x000fe400078f38ff */
[----:B------:R-:W-:Y:S01]  /*0360*/  ELECT P1, URZ, PT ;  /* 0x00000000003f782f */ /* 0x000fe20003820000 */
[----:B------:R-:W0:Y:S01]  /*0370*/  S2R R6, SR_CTAID.Y ;  /* 0x0000000000067919 */ /* 0x000e220000002600 */
[----:B------:R-:W3:Y:S01]  /*0380*/  LDC R14, c[0x0][0x144] ;  /* 0x00005100ff0e7b82 */ /* 0x000ee20000000800 */
[----:B------:R-:W-:Y:S01]  /*0390*/  LOP3.LUT R3, R3, 0xffffff80, RZ, 0xc0, !PT ;  /* 0xffffff8003037812 */ /* 0x000fe200078ec0ff */
[----:B------:R-:W-:Y:S01]  /*03a0*/  UMOV UR11, 0x80 ;  /* 0x00000080000b7882 */ /* 0x000fe20000000000 */
[----:B------:R-:W4:Y:S01]  /*03b0*/  SHFL.IDX PT, R16, R7, RZ, 0x1f ;  /* 0x00001fff07107589 */ /* 0x000f2200000e0000 */
[----:B------:R-:W-:Y:S01]  /*03c0*/  NOP ;  /* 0x0000000000007918 */ /* 0x000fe20000000000 */
[----:B------:R-:W-:Y:S01]  /*03d0*/  NOP ;  /* 0x0000000000007918 */ /* 0x000fe20000000000 */
[----:B------:R-:W-:Y:S01]  /*03e0*/  IMAD.IADD R5, R4, 0x1, -R3 ;  /* 0x0000000104057824 */ /* 0x000fe200078e0a03 */
[C---:B------:R-:W-:Y:S01]  /*03f0*/  ISETP.NE.AND P4, PT, R10.reuse, RZ, PT ;  /* 0x000000ff0a00720c */ /* 0x040fe20003f85270 */
[----:B------:R-:W4:Y:S01]  /*0400*/  LDC R15, c[0x0][0x140] ;  /* 0x00005000ff0f7b82 */ /* 0x000f220000000800 */
[----:B------:R-:W-:-:S02]  /*0410*/  VIADD R36, R10, 0xffffffff ;  /* 0xffffffff0a247836 */ /* 0x000fc40000000000 */
[----:B------:R-:W-:Y:S01]  /*0420*/  SHF.R.S32.HI R8, RZ, 0x1f, R5 ;  /* 0x0000001fff087819 */ /* 0x000fe20000011405 */
[----:B------:R-:W-:Y:S02]  /*0430*/  IMAD.MOV.U32 R89, RZ, RZ, 0x1 ;  /* 0x00000001ff597424 */ /* 0x000fe400078e00ff */
[----:B------:R-:W-:Y:S02]  /*0440*/  ISETP.GE.U32.AND P6, PT, R36, 0x2, PT ;  /* 0x000000022400780c */ /* 0x000fe40003fc6070 */
[----:B-----5:R-:W-:Y:S01]  /*0450*/  ISETP.NE.OR P0, PT, R12, RZ, !P0 ;  /* 0x000000ff0c00720c */ /* 0x020fe20004705670 */
[----:B------:R-:W5:Y:S01]  /*0460*/  LDC R25, c[0x0][0x148] ;  /* 0x00005200ff197b82 */ /* 0x000f620000000800 */
[----:B-1----:R-:W-:Y:S02]  /*0470*/  I2FP.F32.U32 R12, UR12 ;  /* 0x0000000c000c7c45 */ /* 0x002fe40008201000 */
[----:B------:R-:W-:Y:S02]  /*0480*/  LEA.HI R3, R8, R5, RZ, 0x3 ;  /* 0x0000000508037211 */ /* 0x000fe400078f18ff */
[----:B--2---:R-:W-:Y:S01]  /*0490*/  ISETP.NE.OR P1, PT, R11, RZ, !P1 ;  /* 0x000000ff0b00720c */ /* 0x004fe20004f25670 */
[----:B------:R-:W-:Y:S01]  /*04a0*/  FMUL R13, R12, UR4 ;  /* 0x000000040c0d7c20 */ /* 0x000fe20008400000 */
[--C-:B------:R-:W-:Y:S01]  /*04b0*/  SHF.R.S32.HI R0, RZ, 0x3, R3.reuse ;  /* 0x00000003ff007819 */ /* 0x100fe20000011403 */
[----:B------:R-:W-:Y:S01]  /*04c0*/  ULDC UR4, c[0x0][0x154] ;  /* 0x0000550000047ab9 */ /* 0x000fe20000000800 */
[----:B------:R-:W-:-:S02]  /*04d0*/  SHF.R.S32.HI R3, RZ, 0x1f, R3 ;  /* 0x0000001fff037819 */ /* 0x000fc40000011403 */
[----:B------:R-:W-:Y:S01]  /*04e0*/  SHF.R.S32.HI R12, RZ, 0x1f, R9 ;  /* 0x0000001fff0c7819 */ /* 0x000fe20000011409 */
[----:B------:R-:W1:Y:S01]  /*04f0*/  F2I.U32.TRUNC.NTZ R13, R13 ;  /* 0x0000000d000d7305 */ /* 0x000e62000020f000 */
[----:B------:R-:W-:Y:S01]  /*0500*/  LEA.HI R11, R3, R0, RZ, 0x2 ;  /* 0x00000000030b7211 */ /* 0x000fe200078f10ff */
[----:B------:R-:W-:Y:S01]  /*0510*/  VOTEU.ALL UP1, P0 ;  /* 0x00000000003f7886 */ /* 0x000fe20000020000 */
[----:B------:R-:W-:Y:S01]  /*0520*/  LEA.HI R12, R12, R9, RZ, 0x2 ;  /* 0x000000090c0c7211 */ /* 0x000fe200078f10ff */
[----:B------:R-:W-:Y:S01]  /*0530*/  VOTEU.ALL UP0, P0 ;  /* 0x00000000003f7886 */ /* 0x000fe20000000000 */
[----:B------:R-:W-:Y:S01]  /*0540*/  SHF.R.S32.HI R3, RZ, 0x1f, R2 ;  /* 0x0000001fff037819 */ /* 0x000fe20000011402 */
[----:B------:R-:W-:Y:S01]  /*0550*/  VOTEU.ALL UP2, P1 ;  /* 0x00000000003f7886 */ /* 0x000fe20000840000 */
[----:B------:R-:W-:Y:S01]  /*0560*/  LOP3.LUT R11, R11, 0xfffffffc, RZ, 0xc0, !PT ;  /* 0xfffffffc0b0b7812 */ /* 0x000fe200078ec0ff */
[----:B------:R-:W2:Y:S01]  /*0570*/  @!UP1 S2UR UR7, SR_CgaCtaId ;  /* 0x00000000000799c3 */ /* 0x000ea20000008800 */
[----:B------:R-:W-:Y:S01]  /*0580*/  LOP3.LUT R12, R12, 0x3ffffffc, RZ, 0xc0, !PT ;  /* 0x3ffffffc0c0c7812 */ /* 0x000fe200078ec0ff */
[----:B------:R-:W-:Y:S01]  /*0590*/  @!UP1 UMOV UR6, 0x400 ;  /* 0x0000040000069882 */ /* 0x000fe20000000000 */
[----:B------:R-:W-:Y:S01]  /*05a0*/  LEA.HI R3, R3, R2, RZ, 0x2 ;  /* 0x0000000203037211 */ /* 0x000fe200078f10ff */
[----:B------:R-:W-:Y:S01]  /*05b0*/  IMAD.IADD R11, R0, 0x1, -R11 ;  /* 0x00000001000b7824 */ /* 0x000fe200078e0a0b */
[----:B------:R-:W-:Y:S01]  /*05c0*/  @!UP2 UMOV UR9, 0x400 ;  /* 0x000004000009a882 */ /* 0x000fe20000000000 */
[----:B------:R-:W-:Y:S01]  /*05d0*/  IMAD.IADD R12, R9, 0x1, -R12 ;  /* 0x00000001090c7824 */ /* 0x000fe200078e0a0c */
[----:B------:R-:W-:Y:S01]  /*05e0*/  LOP3.LUT R3, R3, 0xfffffffc, RZ, 0xc0, !PT ;  /* 0xfffffffc03037812 */ /* 0x000fe200078ec0ff */
[----:B------:R-:W5:Y:S01]  /*05f0*/  @!UP2 S2UR UR10, SR_CgaCtaId ;  /* 0x00000000000aa9c3 */ /* 0x000f620000008800 */
[----:B-1----:R-:W-:Y:S01]  /*0600*/  IMAD.MOV R13, RZ, RZ, -R13 ;  /* 0x000000ffff0d7224 */ /* 0x002fe200078e0a0d */
[----:B------:R-:W-:Y:S01]  /*0610*/  VOTEU.ALL UP3, P1 ;  /* 0x00000000003f7886 */ /* 0x000fe20000860000 */
[----:B------:R-:W-:Y:S01]  /*0620*/  IMAD R11, R12, 0x4, R11 ;  /* 0x000000040c0b7824 */ /* 0x000fe200078e020b */
[----:B------:R-:W-:Y:S01]  /*0630*/  VOTEU.ALL UP4, P1 ;  /* 0x00000000003f7886 */ /* 0x000fe20000880000 */
[----:B------:R-:W-:Y:S01]  /*0640*/  IMAD.IADD R9, R2, 0x1, -R3 ;  /* 0x0000000102097824 */ /* 0x000fe200078e0a03 */
[----:B0-----:R-:W-:Y:S01]  /*0650*/  I2FP.F32.U32 R2, R6 ;  /* 0x0000000600027245 */ /* 0x001fe20000201000 */
[----:B---3--:R-:W-:Y:S01]  /*0660*/  IMAD R21, R14, R13, UR12 ;  /* 0x0000000c0e157e24 */ /* 0x008fe2000f8e020d */
[C---:B------:R-:W-:Y:S01]  /*0670*/  LEA.HI R0, R11.reuse, R11, RZ, 0x1 ;  /* 0x0000000b0b007211 */ /* 0x040fe200078f08ff */
[C---:B------:R-:W-:Y:S01]  /*0680*/  IMAD.SHL.U32 R88, R11.reuse, 0x4, RZ ;  /* 0x000000040b587824 */ /* 0x040fe200078e00ff */
[----:B------:R-:W-:Y:S01]  /*0690*/  VOTEU.ALL UP5, P1 ;  /* 0x00000000003f7886 */ /* 0x000fe200008a0000 */
[----:B------:R-:W-:Y:S01]  /*06a0*/  FMUL R2, R2, UR4 ;  /* 0x0000000402027c20 */ /* 0x000fe20008400000 */
[----:B------:R-:W-:Y:S01]  /*06b0*/  LOP3.LUT R0, R0, 0xfffffffe, RZ, 0xc0, !PT ;  /* 0xfffffffe00007812 */ /* 0x000fe200078ec0ff */
[----:B------:R-:W-:Y:S01]  /*06c0*/  UMOV UR4, 0x20 ;  /* 0x0000002000047882 */ /* 0x000fe20000000000 */
[----:B------:R-:W-:Y:S01]  /*06d0*/  LOP3.LUT R88, R11, 0xc, R88, 0x78, !PT ;  /* 0x0000000c0b587812 */ /* 0x000fe200078e7858 */
[----:B------:R-:W-:-:S04]  /*06e0*/  @!UP1 UIADD3 UR4, -UR4, 0x100000, URZ ;  /* 0x0010000004049890 */ /* 0x000fc8000fffe13f */
[----:B------:R-:W-:Y:S02]  /*06f0*/  @!UP1 USHF.L.U32 UR5, UR4, 0xb, URZ ;  /* 0x0000000b04059899 */ /* 0x000fe4000800063f */
[----:B------:R-:W-:Y:S01]  /*0700*/  @!UP1 USHF.L.U32 UR4, UR4, 0x1, URZ ;  /* 0x0000000104049899 */ /* 0x000fe2000800063f */
[----:B----4-:R-:W-:Y:S01]  /*0710*/  ISETP.EQ.U32.AND P2, PT, R15, 0x1, PT ;  /* 0x000000010f00780c */ /* 0x010fe20003f42070 */
[----:B------:R-:W-:Y:S01]  /*0720*/  IMAD.IADD R0, R11, 0x1, -R0 ;  /* 0x000000010b007824 */ /* 0x000fe200078e0a00 */
[----:B------:R-:W0:Y:S01]  /*0730*/  F2I.U32.TRUNC.NTZ R2, R2 ;  /* 0x0000000200027305 */ /* 0x000e22000020f000 */
[----:B--2---:R-:W-:Y:S01]  /*0740*/  @!UP1 ULEA UR8, UR7, UR6, 0x18 ;  /* 0x0000000607089291 */ /* 0x004fe2000f8ec03f */
[----:B------:R-:W-:Y:S01]  /*0750*/  R2UR UR43, R16 ;  /* 0x00000000102b72ca */ /* 0x000fe200000e0000 */
[----:B------:R-:W-:-:S04]  /*0760*/  @!UP2 UIADD3 UR6, -UR11, 0x100000, URZ ;  /* 0x001000000b06a890 */ /* 0x000fc8000fffe13f */
[----:B------:R-:W-:Y:S02]  /*0770*/  @!UP2 USHF.L.U32 UR7, UR6, 0xb, URZ ;  /* 0x0000000b0607a899 */ /* 0x000fe4000800063f */
[----:B------:R-:W-:Y:S01]  /*0780*/  @!UP2 USHF.L.U32 UR6, UR6, 0x1, URZ ;  /* 0x000000010606a899 */ /* 0x000fe2000800063f */
[----:B------:R-:W-:Y:S01]  /*0790*/  ISETP.NE.AND P3, PT, R0, R21, PT ;  /* 0x000000150000720c */ /* 0x000fe20003f65270 */
[----:B------:R-:W-:Y:S01]  /*07a0*/  VOTEU.ALL UP1, P0 ;  /* 0x00000000003f7886 */ /* 0x000fe20000020000 */
[----:B-----5:R-:W-:Y:S01]  /*07b0*/  @!UP2 ULEA UR9, UR10, UR9, 0x18 ;  /* 0x000000090a09a291 */ /* 0x020fe2000f8ec03f */
[----:B------:R-:W-:Y:S01]  /*07c0*/  LOP3.LUT P0, RZ, R5, 0x7, RZ, 0xc0, !PT ;  /* 0x0000000705ff7812 */ /* 0x000fe2000780c0ff */
[----:B------:R-:W-:Y:S01]  /*07d0*/  VOTEU.ALL UP2, P1 ;  /* 0x00000000003f7886 */ /* 0x000fe20000840000 */
[----:B------:R-:W-:Y:S02]  /*07e0*/  ISETP.NE.AND P1, PT, R9, 0x3, PT ;  /* 0x000000030900780c */ /* 0x000fe40003f25270 */
[----:B------:R-:W-:-:S02]  /*07f0*/  ISETP.LT.U32.AND P0, PT, R88, 0x4, !P0 ;  /* 0x000000045800780c */ /* 0x000fc40004701070 */
[----:B------:R-:W-:Y:S01]  /*0800*/  ISETP.EQ.OR P1, PT, R9, RZ, !P1 ;  /* 0x000000ff0900720c */ /* 0x000fe20004f22670 */
[----:B------:R-:W1:Y:S02]  /*0810*/  FENCE.VIEW.ASYNC.S ;  /* 0x00000000000073c6 */ /* 0x000e640000000000 */
[----:B-1----:R1:W2:Y:S01]  /*0820*/  @!UP0 SYNCS.EXCH.64 URZ, [UR8+0x80], UR4 ;  /* 0x00008004083f85b2 */ /* 0x0022a20008000100 */
[----:B0-----:R-:W-:Y:S01]  /*0830*/  IMAD.MOV R20, RZ, RZ, -R2 ;  /* 0x000000ffff147224 */ /* 0x001fe200078e0a02 */
[----:B------:R-:W-:-:S03]  /*0840*/  @P3 LEA.HI R0, R88, R88, RZ, 0x1 ;  /* 0x0000005858003211 */ /* 0x000fc600078f08ff */
[----:B------:R-:W-:Y:S01]  /*0850*/  IMAD R3, R25, R20, R6 ;  /* 0x0000001419037224 */ /* 0x000fe200078e0206 */
[----:B------:R-:W-:Y:S02]  /*0860*/  ISETP.EQ.AND P1, PT, R10, RZ, P1 ;  /* 0x000000ff0a00720c */ /* 0x000fe40000f22270 */
[----:B------:R-:W-:Y:S02]  /*0870*/  @P3 SHF.R.S32.HI R0, RZ, 0x1, R0 ;  /* 0x00000001ff003819 */ /* 0x000fe40000011400 */
[----:B------:R-:W-:Y:S02]  /*0880*/  SEL R23, RZ, 0x1, !P1 ;  /* 0x00000001ff177807 */ /* 0x000fe40004800000 */
[----:B------:R-:W-:Y:S02]  /*0890*/  @P3 ISETP.NE.AND P5, PT, R0, R3, PT ;  /* 0x000000030000320c */ /* 0x000fe40003fa5270 */
[----:B------:R-:W-:Y:S01]  /*08a0*/  SEL R0, RZ, 0x1, !P0 ;  /* 0x00000001ff007807 */ /* 0x000fe20004000000 */
[----:B------:R1:W0:Y:S01]  /*08b0*/  @!UP1 SYNCS.EXCH.64 URZ, [UR8+0x88], UR4 ;  /* 0x00008804083f95b2 */ /* 0x0002220008000100 */
[----:B------:R-:W-:Y:S01]  /*08c0*/  NOP ;  /* 0x0000000000007918 */ /* 0x000fe20000000000 */
[----:B------:R-:W-:-:S02]  /*08d0*/  @P3 SEL R89, RZ, 0x1, P5 ;  /* 0x00000001ff593807 */ /* 0x000fc40002800000 */
[----:B------:R-:W-:Y:S02]  /*08e0*/  SEL R23, R23, 0x2, P6 ;  /* 0x0000000217177807 */ /* 0x000fe40003000000 */
[----:B------:R-:W-:Y:S01]  /*08f0*/  LOP3.LUT R89, R89, R0, RZ, 0xc0, !PT ;  /* 0x0000000059597212 */ /* 0x000fe200078ec0ff */
[----:B------:R1:W3:Y:S01]  /*0900*/  @!UP2 SYNCS.EXCH.64 URZ, [UR9+0x60], UR6 ;  /* 0x00006006093fa5b2 */ /* 0x0002e20008000100 */
[----:B------:R1:W4:Y:S01]  /*0910*/  @!UP3 SYNCS.EXCH.64 URZ, [UR9+0x68], UR6 ;  /* 0x00006806093fb5b2 */ /* 0x0003220008000100 */
[----:B------:R1:W0:Y:S01]  /*0920*/  @!UP4 SYNCS.EXCH.64 URZ, [UR9+0x70], UR6 ;  /* 0x00007006093fc5b2 */ /* 0x0002220008000100 */
[----:B------:R1:W0:Y:S01]  /*0930*/  @!UP5 SYNCS.EXCH.64 URZ, [UR9+0x78], UR6 ;  /* 0x00007806093fd5b2 */ /* 0x0002220008000100 */
[----:B------:R-:W-:Y:S01]  /*0940*/  NOP ;  /* 0x0000000000007918 */ /* 0x000fe20000000000 */
[----:B-12---:R-:W-:Y:S05]  /*0950*/  @!P2 BRA `(.L_x_3) ;  /* 0x000000000008a947 */ /* 0x006fea0003800000 */
[----:B0--34-:R-:W-:Y:S01]  /*0960*/  UCGABAR_ARV ;  /* 0x00000000000079c7 */ /* 0x019fe20008000000 */
[----:B------:R-:W-:Y:S05]  /*0970*/  BRA `(.L_x_4) ;  /* 0x0000000000047947 */ /* 0x000fea0003800000 */
.L_x_3:
[----:B0--34-:R-:W-:Y:S01]  /*0980*/  NOP ;  /* 0x0000000000007918 */ /* 0x019fe20000000000 */
.L_x_4:
[----:B------:R-:W-:Y:S01]  /*0990*/  ULDC.64 UR4, c[0x0][0x598] ;  /* 0x0001660000047ab9 */ /* 0x000fe20000000a00 */
[----:B------:R-:W-:Y:S01]  /*09a0*/  ULDC.64 UR46, c[0x0][0x208] ;  /* 0x00008200002e7ab9 */ /* 0x000fe20000000a00 */
[----:B------:R-:W-:-:S04]  /*09b0*/  ISETP.NE.U32.AND P0, PT, RZ, UR4, PT ;  /* 0x00000004ff007c0c */ /* 0x000fc8000bf05070 */
[----:B------:R-:W-:-:S13]  /*09c0*/  ISETP.NE.AND.EX P0, PT, RZ, UR5, PT, P0 ;  /* 0x00000005ff007c0c */ /* 0x000fda000bf05300 */
[----:B------:R-:W-:Y:S05]  /*09d0*/  @!P0 BRA `(.L_x_5) ;  /* 0x00000000001c8947 */ /* 0x000fea0003800000 */
[----:B------:R-:W0:Y:S02]  /*09e0*/  LDC.64 R2, c[0x0][0x598] ;  /* 0x00016600ff027b82 */ /* 0x000e240000000a00 */
[----:B0-----:R-:W2:Y:S02]  /*09f0*/  LDG.E.64 R2, desc[UR46][R2.64] ;  /* 0x0000002e02027981 */ /* 0x001ea4000c1e1b00 */
[----:B--2---:R-:W-:-:S04]  /*0a00*/  ISETP.NE.U32.AND P0, PT, R2, RZ, PT ;  /* 0x000000ff0200720c */ /* 0x004fc80003f05070 */
[----:B------:R-:W-:-:S13]  /*0a10*/  ISETP.NE.AND.EX P0, PT, R3, RZ, PT, P0 ;  /* 0x000000ff0300720c */ /* 0x000fda0003f05300 */
[----:B------:R-:W-:Y:S05]  /*0a20*/  @!P0 BRA `(.L_x_5) ;  /* 0x0000000000088947 */ /* 0x000fea0003800000 */
[----:B------:R0:W5:Y:S01]  /*0a30*/  LD.E R90, desc[UR46][R2.64] ;  /* 0x0000002e025a7980 */ /* 0x000162000c101900 */
[----:B------:R-:W-:Y:S05]  /*0a40*/  BRA `(.L_x_6) ;  /* 0x0000000000247947 */ /* 0x000fea0003800000 */
.L_x_5:
[----:B------:R-:W-:Y:S02]  /*0a50*/  ULDC.64 UR4, c[0x0][0x588] ;  /* 0x0001620000047ab9 */ /* 0x000fe40000000a00 */
[----:B------:R-:W-:-:S04]  /*0a60*/  ISETP.NE.U32.AND P0, PT, RZ, UR4, PT ;  /* 0x00000004ff007c0c */ /* 0x000fc8000bf05070 */
[----:B------:R-:W-:-:S13]  /*0a70*/  ISETP.NE.AND.EX P0, PT, RZ, UR5, PT, P0 ;  /* 0x00000005ff007c0c */ /* 0x000fda000bf05300 */
[----:B------:R-:W-:Y:S05]  /*0a80*/  @!P0 BRA `(.L_x_7) ;  /* 0x00000000000c8947 */ /* 0x000fea0003800000 */
[----:B------:R-:W0:Y:S02]  /*0a90*/  LDC.64 R90, c[0x0][0x588] ;  /* 0x00016200ff5a7b82 */ /* 0x000e240000000a00 */
[----:B0-----:R1:W5:Y:S01]  /*0aa0*/  LDG.E R90, desc[UR46][R90.64] ;  /* 0x0000002e5a5a7981 */ /* 0x001362000c1e1900 */
[----:B------:R-:W-:Y:S05]  /*0ab0*/  BRA `(.L_x_6) ;  /* 0x0000000000087947 */ /* 0x000fea0003800000 */
.L_x_7:
[----:B------:R-:W-:Y:S02]  /*0ac0*/  ULDC UR4, c[0x0][0x580] ;  /* 0x0001600000047ab9 */ /* 0x000fe40000000800 */
[----:B------:R-:W-:-:S07]  /*0ad0*/  IMAD.U32 R90, RZ, RZ, UR4 ;  /* 0x00000004ff5a7e24 */ /* 0x000fce000f8e00ff */
.L_x_6:
[----:B------:R-:W-:Y:S02]  /*0ae0*/  ULDC.64 UR4, c[0x0][0x5a0] ;  /* 0x0001680000047ab9 */ /* 0x000fe40000000a00 */
[----:B------:R-:W-:-:S04]  /*0af0*/  ISETP.NE.U32.AND P0, PT, RZ, UR4, PT ;  /* 0x00000004ff007c0c */ /* 0x000fc8000bf05070 */
[----:B------:R-:W-:-:S13]  /*0b00*/  ISETP.NE.AND.EX P0, PT, RZ, UR5, PT, P0 ;  /* 0x00000005ff007c0c */ /* 0x000fda000bf05300 */
[----:B------:R-:W-:Y:S05]  /*0b10*/  @!P0 BRA `(.L_x_8) ;  /* 0x00000000001c8947 */ /* 0x000fea0003800000 */
[----:B0-----:R-:W0:Y:S02]  /*0b20*/  LDC.64 R2, c[0x0][0x5a0] ;  /* 0x00016800ff027b82 */ /* 0x001e240000000a00 */
[----:B0-----:R-:W2:Y:S02]  /*0b30*/  LDG.E.64 R2, desc[UR46][R2.64] ;  /* 0x0000002e02027981 */ /* 0x001ea4000c1e1b00 */
[----:B--2---:R-:W-:-:S04]  /*0b40*/  ISETP.NE.U32.AND P0, PT, R2, RZ, PT ;  /* 0x000000ff0200720c */ /* 0x004fc80003f05070 */
[----:B------:R-:W-:-:S13]  /*0b50*/  ISETP.NE.AND.EX P0, PT, R3, RZ, PT, P0 ;  /* 0x000000ff0300720c */ /* 0x000fda0003f05300 */
[----:B------:R-:W-:Y:S05]  /*0b60*/  @!P0 BRA `(.L_x_8) ;  /* 0x0000000000088947 */ /* 0x000fea0003800000 */
[----:B-1----:R0:W5:Y:S01]  /*0b70*/  LD.E R91, desc[UR46][R2.64] ;  /* 0x0000002e025b7980 */ /* 0x002162000c101900 */
[----:B------:R-:W-:Y:S05]  /*0b80*/  BRA `(.L_x_9) ;  /* 0x0000000000247947 */ /* 0x000fea0003800000 */
.L_x_8:
[----:B------:R-:W-:Y:S02]  /*0b90*/  ULDC.64 UR4, c[0x0][0x590] ;  /* 0x0001640000047ab9 */ /* 0x000fe40000000a00 */
[----:B------:R-:W-:-:S04]  /*0ba0*/  ISETP.NE.U32.AND P0, PT, RZ, UR4, PT ;  /* 0x00000004ff007c0c */ /* 0x000fc8000bf05070 */
[----:B------:R-:W-:-:S13]  /*0bb0*/  ISETP.NE.AND.EX P0, PT, RZ, UR5, PT, P0 ;  /* 0x00000005ff007c0c */ /* 0x000fda000bf05300 */
[----:B------:R-:W-:Y:S05]  /*0bc0*/  @!P0 BRA `(.L_x_10) ;  /* 0x00000000000c8947 */ /* 0x000fea0003800000 */
[----:B0-----:R-:W1:Y:S02]  /*0bd0*/  LDC.64 R2, c[0x0][0x590] ;  /* 0x00016400ff027b82 */ /* 0x001e640000000a00 */
[----:B-1----:R1:W5:Y:S01]  /*0be0*/  LDG.E R91, desc[UR46][R2.64] ;  /* 0x0000002e025b7981 */ /* 0x002362000c1e1900 */
[----:B------:R-:W-:Y:S05]  /*0bf0*/  BRA `(.L_x_9) ;  /* 0x0000000000087947 */ /* 0x000fea0003800000 */
.L_x_10:
[----:B------:R-:W-:Y:S02]  /*0c00*/  ULDC UR4, c[0x0][0x584] ;  /* 0x0001610000047ab9 */ /* 0x000fe40000000800 */
[----:B-1----:R-:W-:-:S07]  /*0c10*/  IMAD.U32 R91, RZ, RZ, UR4 ;  /* 0x00000004ff5b7e24 */ /* 0x002fce000f8e00ff */
.L_x_9:
[----:B01----:R-:W0:Y:S01]  /*0c20*/  LDC R2, c[0x0][0x65c] ;  /* 0x00019700ff027b82 */ /* 0x003e220000000800 */
[----:B------:R-:W-:Y:S01]  /*0c30*/  ULDC UR6, c[0x0][0x28c] ;  /* 0x0000a30000067ab9 */ /* 0x000fe20000000800 */
[----:B------:R-:W-:Y:S01]  /*0c40*/  ISETP.NE.AND P0, PT, R10, 0x2, PT ;  /* 0x000000020a00780c */ /* 0x000fe20003f05270 */
[----:B------:R-:W-:Y:S01]  /*0c50*/  UIADD3 UR6, UR6, 0x7f, URZ ;  /* 0x0000007f06067890 */ /* 0x000fe2000fffe03f */
[----:B------:R-:W-:Y:S01]  /*0c60*/  IMAD.U32 R10, RZ, RZ, UR12 ;  /* 0x0000000cff0a7e24 */ /* 0x000fe2000f8e00ff */
[----:B------:R-:W-:Y:S01]  /*0c70*/  UMOV UR36, URZ ;  /* 0x0000003f00247c82 */ /* 0x000fe20008000000 */
[----:B------:R-:W-:Y:S01]  /*0c80*/  UMOV UR38, URZ ;  /* 0x0000003f00267c82 */ /* 0x000fe20008000000 */
[----:B------:R-:W-:Y:S01]  /*0c90*/  USHF.R.S32.HI UR7, URZ, 0x1f, UR6 ;  /* 0x0000001f3f077899 */ /* 0x000fe20008011406 */
[----:B------:R-:W-:-:S03]  /*0ca0*/  ULDC.64 UR8, c[0x0][0x650] ;  /* 0x0001940000087ab9 */ /* 0x000fc60000000a00 */
[----:B------:R-:W-:-:S04]  /*0cb0*/  ULEA.HI UR7, UR7, UR6, URZ, 0x7 ;  /* 0x0000000607077291 */ /* 0x000fc8000f8f383f */
[----:B------:R-:W-:Y:S01]  /*0cc0*/  USHF.R.S32.HI UR37, URZ, 0x7, UR7 ;  /* 0x000000073f257899 */ /* 0x000fe20008011407 */
[----:B0-----:R-:W-:-:S13]  /*0cd0*/  ISETP.NE.AND P1, PT, R2, 0x1, PT ;  /* 0x000000010200780c */ /* 0x001fda0003f25270 */
[----:B------:R-:W0:Y:S01]  /*0ce0*/  @P1 LDC R17, c[0x0][0x10] ;  /* 0x00000400ff111b82 */ /* 0x000e220000000800 */
[----:B------:R-:W-:Y:S02]  /*0cf0*/  @P1 IMAD.MOV.U32 R7, RZ, RZ, RZ ;  /* 0x000000ffff071224 */ /* 0x000fe400078e00ff */
[----:B------:R-:W-:-:S05]  /*0d00*/  @P1 IMAD.MOV.U32 R11, RZ, RZ, RZ ;  /* 0x000000ffff0b1224 */ /* 0x000fca00078e00ff */
[----:B------:R-:W1:Y:S01]  /*0d10*/  @!P1 LDC R3, c[0x0][0xc] ;  /* 0x00000300ff039b82 */ /* 0x000e620000000800 */
[----:B------:R-:W-:Y:S01]  /*0d20*/  ULDC UR4, c[0x0][0xc] ;  /* 0x0000030000047ab9 */ /* 0x000fe20000000800 */
[----:B------:R-:W-:Y:S02]  /*0d30*/  ULDC UR5, c[0x0][0x10] ;  /* 0x0000040000057ab9 */ /* 0x000fe40000000800 */
[----:B------:R-:W-:-:S04]  /*0d40*/  UIMAD.WIDE.U32 UR4, UR4, UR5, URZ ;  /* 0x00000005040472a5 */ /* 0x000fc8000f8e003f */
[----:B------:R-:W2:Y:S01]  /*0d50*/  LDC R0, c[0x0][0x14] ;  /* 0x00000500ff007b82 */ /* 0x000ea20000000800 */
[----:B0-----:R-:W-:-:S04]  /*0d60*/  @P1 IMAD.WIDE.U32 R16, R17, UR12, R6 ;  /* 0x0000000c11101c25 */ /* 0x001fc8000f8e0006 */
[----:B------:R-:W-:Y:S02]  /*0d70*/  @P1 IMAD.IADD R17, R17, 0x1, R11 ;  /* 0x0000000111111824 */ /* 0x000fe400078e020b */
[----:B------:R-:W-:Y:S02]  /*0d80*/  IMAD.MOV.U32 R11, RZ, RZ, RZ ;  /* 0x000000ffff0b7224 */ /* 0x000fe400078e00ff */
[----:B-1----:R-:W-:-:S04]  /*0d90*/  @!P1 IMAD.WIDE.U32 R10, R6, R3, R10 ;  /* 0x00000003060a9225 */ /* 0x002fc800078e000a */
[----:B------:R-:W-:Y:S02]  /*0da0*/  @!P1 IMAD.MOV.U32 R16, RZ, RZ, R10 ;  /* 0x000000ffff109224 */ /* 0x000fe400078e000a */
[----:B--2---:R-:W-:-:S04]  /*0db0*/  IMAD.WIDE.U32 R12, R0, UR4, RZ ;  /* 0x00000004000c7c25 */ /* 0x004fc8000f8e00ff */
[----:B------:R-:W-:Y:S01]  /*0dc0*/  IMAD R3, R0, UR5, RZ ;  /* 0x0000000500037c24 */ /* 0x000fe2000f8e02ff */
[----:B------:R0:W-:Y:S01]  /*0dd0*/  STL.64 [R1], R12 ;  /* 0x0000000c01007387 */ /* 0x0001e20000100a00 */
[----:B------:R-:W-:Y:S02]  /*0de0*/  @!P1 IMAD.MOV.U32 R17, RZ, RZ, R11 ;  /* 0x000000ffff119224 */ /* 0x000fe400078e000b */
[----:B------:R-:W-:Y:S01]  /*0df0*/  IMAD.IADD R0, R13, 0x1, R3 ;  /* 0x000000010d007824 */ /* 0x000fe200078e0203 */
[----:B------:R-:W-:Y:S06]  /*0e00*/  @P0 BRA `(.L_x_11) ;  /* 0x0000000000200947 */ /* 0x000fec0003800000 */
[----:B------:R-:W-:Y:S01]  /*0e10*/  UISETP.GE.U32.AND UP0, UPT, UR37, 0x5, UPT ;  /* 0x000000052500788c */ /* 0x000fe2000bf06070 */
[----:B------:R-:W-:Y:S01]  /*0e20*/  IADD3 R16, P0, R16, R12, RZ ;  /* 0x0000000c10107210 */ /* 0x000fe20007f1e0ff */
[----:B------:R-:W-:Y:S01]  /*0e30*/  UIMAD.WIDE.U32 UR4, UR37, -0x33333333, URZ ;  /* 0xcccccccd250478a5 */ /* 0x000fe2000f8e003f */
[----:B------:R-:W-:-:S03]  /*0e40*/  UMOV UR38, URZ ;  /* 0x0000003f00267c82 */ /* 0x000fc60008000000 */
[----:B------:R-:W-:Y:S01]  /*0e50*/  USHF.R.U32.HI UR4, URZ, 0x2, UR5 ;  /* 0x000000023f047899 */ /* 0x000fe20008011605 */
[----:B------:R-:W-:-:S03]  /*0e60*/  IMAD.X R17, R0, 0x1, R17, P0 ;  /* 0x0000000100117824 */ /* 0x000fc600000e0611 */
[----:B------:R-:W-:Y:S02]  /*0e70*/  UIMAD UR36, UR4, -0x5, UR37 ;  /* 0xfffffffb042478a4 */ /* 0x000fe4000f8e0225 */
[----:B------:R-:W-:-:S12]  /*0e80*/  @UP0 ULOP3.LUT UR38, UR4, 0x1, URZ, 0xc0, !UPT ;  /* 0x0000000104260892 */ /* 0x000fd8000f8ec03f */
.L_x_11:
[----:B------:R-:W-:Y:S01]  /*0e90*/  ISETP.GE.U32.AND P0, PT, R16, UR8, PT ;  /* 0x0000000810007c0c */ /* 0x000fe2000bf06070 */
[----:B------:R-:W-:Y:S01]  /*0ea0*/  IMAD.MOV.U32 R22, RZ, RZ, -0x1 ;  /* 0xffffffffff167424 */ /* 0x000fe200078e00ff */
[----:B------:R-:W-:Y:S01]  /*0eb0*/  PRMT R3, RZ, 0x7610, R3 ;  /* 0x00007610ff037816 */ /* 0x000fe20000000003 */
[----:B------:R-:W-:Y:S01]  /*0ec0*/  IMAD.MOV.U32 R18, RZ, RZ, -0x1 ;  /* 0xffffffffff127424 */ /* 0x000fe200078e00ff */
[----:B------:R-:W-:Y:S01]  /*0ed0*/  ISETP.GE.U32.AND.EX P0, PT, R17, UR9, PT, P0 ;  /* 0x0000000911007c0c */ /* 0x000fe2000bf06100 */
[----:B------:R-:W-:-:S12]  /*0ee0*/  IMAD.MOV.U32 R19, RZ, RZ, -0x1 ;  /* 0xffffffffff137424 */ /* 0x000fd800078e00ff */
[----:B------:R-:W-:Y:S05]  /*0ef0*/  @P0 BRA `(.L_x_12) ;  /* 0x0000000400280947 */ /* 0x000fea0003800000 */
[----:B------:R-:W1:Y:S01]  /*0f00*/  LDC.64 R26, c[0x0][0x628] ;  /* 0x00018a00ff1a7b82 */ /* 0x000e620000000a00 */
[----:B------:R-:W-:Y:S02]  /*0f10*/  IMAD.MOV.U32 R10, RZ, RZ, R16 ;  /* 0x000000ffff0a7224 */ /* 0x000fe400078e0010 */
[----:B------:R-:W-:-:S05]  /*0f20*/  IMAD.MOV.U32 R11, RZ, RZ, R17 ;  /* 0x000000ffff0b7224 */ /* 0x000fca00078e0011 */
[----:B------:R-:W2:Y:S08]  /*0f30*/  LDC R18, c[0x0][0x630] ;  /* 0x00018c00ff127b82 */ /* 0x000eb00000000800 */
[----:B------:R-:W3:Y:S01]  /*0f40*/  LDC.64 R28, c[0x0][0x620] ;  /* 0x00018800ff1c7b82 */ /* 0x000ee20000000a00 */
[----:B-1----:R-:W-:-:S04]  /*0f50*/  ISETP.NE.U32.AND P0, PT, R26, RZ, PT ;  /* 0x000000ff1a00720c */ /* 0x002fc80003f05070 */
[----:B------:R-:W-:-:S13]  /*0f60*/  ISETP.NE.AND.EX P0, PT, R27, RZ, PT, P0 ;  /* 0x000000ff1b00720c */ /* 0x000fda0003f05300 */
[----:B--23--:R-:W-:Y:S05]  /*0f70*/  @!P0 BRA `(.L_x_13) ;  /* 0x0000000000288947 */ /* 0x00cfea0003800000 */
[----:B------:R-:W1:Y:S02]  /*0f80*/  LDC R3, c[0x0][0x634] ;  /* 0x00018d00ff037b82 */ /* 0x000e640000000800 */
[----:B-1----:R-:W-:-:S05]  /*0f90*/  IADD3 R3, P0, R16, R3, RZ ;  /* 0x0000000310037210 */ /* 0x002fca0007f1e0ff */
[----:B------:R-:W-:-:S04]  /*0fa0*/  IMAD.X R19, RZ, RZ, R17, P0 ;  /* 0x000000ffff137224 */ /* 0x000fc800000e0611 */
[----:B------:R-:W-:-:S04]  /*0fb0*/  IMAD.WIDE.U32 R10, R19, R26, RZ ;  /* 0x0000001a130a7225 */ /* 0x000fc800078e00ff */
[----:B0-----:R-:W-:-:S04]  /*0fc0*/  IMAD.WIDE.U32 R12, P0, R3, R27, R10 ;  /* 0x0000001b030c7225 */ /* 0x001fc8000780000a */
[----:B------:R-:W-:-:S04]  /*0fd0*/  IMAD.WIDE.U32 R10, R3, R26, RZ ;  /* 0x0000001a030a7225 */ /* 0x000fc800078e00ff */
[----:B------:R-:W-:Y:S01]  /*0fe0*/  IMAD.X R15, RZ, RZ, RZ, P0 ;  /* 0x000000ffff0f7224 */ /* 0x000fe200000e06ff */
[----:B------:R-:W-:Y:S01]  /*0ff0*/  IADD3 RZ, P0, R11, R12, RZ ;  /* 0x0000000c0bff7210 */ /* 0x000fe20007f1e0ff */
[----:B------:R-:W-:-:S04]  /*1000*/  IMAD.MOV.U32 R14, RZ, RZ, R13 ;  /* 0x000000ffff0e7224 */ /* 0x000fc800078e000d */
[----:B------:R-:W-:-:S08]  /*1010*/  IMAD.WIDE.U32.X R10, R19, R27, R14, P0 ;  /* 0x0000001b130a7225 */ /* 0x000fd000000e040e */
.L_x_13:
[----:B------:R-:W1:Y:S01]  /*1020*/  LDC.64 R32, c[0x0][0x640] ;  /* 0x00019000ff207b82 */ /* 0x000e620000000a00 */
[-CC-:B------:R-:W-:Y:S02]  /*1030*/  SHF.R.U64 R30, R10, R18.reuse, R11.reuse ;  /* 0x000000120a1e7219 */ /* 0x180fe4000000120b */
[----:B------:R-:W-:Y:S02]  /*1040*/  SHF.R.U32.HI R3, RZ, R18, R11 ;  /* 0x00000012ff037219 */ /* 0x000fe4000001160b */
[----:B0-----:R-:W-:-:S03]  /*1050*/  IADD3 R13, P0, RZ, -R30, RZ ;  /* 0x8000001eff0d7210 */ /* 0x001fc60007f1e0ff */
[----:B------:R-:W0:Y:S02]  /*1060*/  LDC R14, c[0x0][0x618] ;  /* 0x00018600ff0e7b82 */ /* 0x000e240000000800 */
[----:B------:R-:W-:Y:S02]  /*1070*/  IMAD.X R3, RZ, RZ, ~R3, P0 ;  /* 0x000000ffff037224 */ /* 0x000fe400000e0e03 */
[----:B------:R-:W-:-:S04]  /*1080*/  IMAD.WIDE.U32 R10, R13, R28, R16 ;  /* 0x0000001c0d0a7225 */ /* 0x000fc800078e0010 */
[----:B------:R-:W2:Y:S01]  /*1090*/  LDC R15, c[0x0][0x608] ;  /* 0x00018200ff0f7b82 */ /* 0x000ea20000000800 */
[----:B------:R-:W-:Y:S02]  /*10a0*/  IMAD R12, R3, R28, RZ ;  /* 0x0000001c030c7224 */ /* 0x000fe400078e02ff */
[----:B------:R-:W-:Y:S02]  /*10b0*/  IMAD.MOV.U32 R28, RZ, RZ, 0x1 ;  /* 0x00000001ff1c7424 */ /* 0x000fe400078e00ff */
[----:B------:R-:W-:Y:S02]  /*10c0*/  IMAD R3, R13, R29, R12 ;  /* 0x0000001d0d037224 */ /* 0x000fe400078e020c */
[----:B------:R-:W-:Y:S01]  /*10d0*/  IMAD.MOV.U32 R12, RZ, RZ, -0x1 ;  /* 0xffffffffff0c7424 */ /* 0x000fe200078e00ff */
[----:B------:R-:W3:Y:S01]  /*10e0*/  LDC R31, c[0x0][0x658] ;  /* 0x00019600ff1f7b82 */ /* 0x000ee20000000800 */
[----:B------:R-:W-:Y:S01]  /*10f0*/  IMAD.IADD R3, R11, 0x1, R3 ;  /* 0x000000010b037824 */ /* 0x000fe200078e0203 */
[----:B-1----:R-:W-:-:S04]  /*1100*/  ISETP.NE.U32.AND P0, PT, R32, RZ, PT ;  /* 0x000000ff2000720c */ /* 0x002fc80003f05070 */
[----:B------:R-:W-:Y:S02]  /*1110*/  ISETP.NE.AND.EX P0, PT, R33, RZ, PT, P0 ;  /* 0x000000ff2100720c */ /* 0x000fe40003f05300 */
[----:B------:R-:W1:Y:S01]  /*1120*/  LDC R24, c[0x0][0x600] ;  /* 0x00018000ff187b82 */ /* 0x000e620000000800 */
[-CC-:B0-----:R-:W-:Y:S02]  /*1130*/  SHF.R.U64 R27, R10, R14.reuse, R3.reuse ;  /* 0x0000000e0a1b7219 */ /* 0x181fe40000001203 */
[----:B------:R-:W-:-:S05]  /*1140*/  SHF.R.U32.HI R10, RZ, R14, R3 ;  /* 0x0000000eff0a7219 */ /* 0x000fca0000011603 */
[----:B------:R-:W0:Y:S01]  /*1150*/  LDC R22, c[0x0][0x648] ;  /* 0x00019200ff167b82 */ /* 0x000e220000000800 */
[-CC-:B--2---:R-:W-:Y:S02]  /*1160*/  SHF.R.U64 R35, R27, R15.reuse, R10.reuse ;  /* 0x0000000f1b237219 */ /* 0x184fe4000000120a */
[----:B------:R-:W-:-:S05]  /*1170*/  SHF.R.U32.HI R10, RZ, R15, R10 ;  /* 0x0000000fff0a7219 */ /* 0x000fca000001160a */
[----:B------:R-:W2:Y:S01]  /*1180*/  LDC R26, c[0x0][0x638] ;  /* 0x00018e00ff1a7b82 */ /* 0x000ea20000000800 */
[-CC-:B---3--:R-:W-:Y:S02]  /*1190*/  SHF.R.U64 R34, R35, R31.reuse, R10.reuse ;  /* 0x0000001f23227219 */ /* 0x188fe4000000120a */
[-C--:B------:R-:W-:Y:S02]  /*11a0*/  SHF.L.U32 R3, R12, R31.reuse, RZ ;  /* 0x0000001f0c037219 */ /* 0x080fe400000006ff */
[----:B------:R-:W-:Y:S01]  /*11b0*/  SHF.R.U32.HI R11, RZ, R31, R10 ;  /* 0x0000001fff0b7219 */ /* 0x000fe2000001160a */
[----:B------:R-:W-:Y:S01]  /*11c0*/  IMAD.MOV.U32 R10, RZ, RZ, R34 ;  /* 0x000000ffff0a7224 */ /* 0x000fe200078e0022 */
[----:B------:R-:W-:Y:S01]  /*11d0*/  LOP3.LUT R18, RZ, R3, RZ, 0x33, !PT ;  /* 0x00000003ff127212 */ /* 0x000fe200078e33ff */
[----:B------:R-:W3:Y:S01]  /*11e0*/  LDC R29, c[0x0][0x610] ;  /* 0x00018400ff1d7b82 */ /* 0x000ee20000000800 */
[----:B------:R-:W-:Y:S05]  /*11f0*/  @!P0 BRA `(.L_x_14) ;  /* 0x0000000000288947 */ /* 0x000fea0003800000 */
[----:B------:R-:W4:Y:S02]  /*1200*/  LDC R3, c[0x0][0x64c] ;  /* 0x00019300ff037b82 */ /* 0x000f240000000800 */
[----:B----4-:R-:W-:-:S05]  /*1210*/  IADD3 R3, P0, R34, R3, RZ ;  /* 0x0000000322037210 */ /* 0x010fca0007f1e0ff */
[----:B------:R-:W-:-:S04]  /*1220*/  IMAD.X R19, RZ, RZ, R11, P0 ;  /* 0x000000ffff137224 */ /* 0x000fc800000e060b */
[----:B------:R-:W-:-:S04]  /*1230*/  IMAD.WIDE.U32 R10, R19, R32, RZ ;  /* 0x00000020130a7225 */ /* 0x000fc800078e00ff */
[----:B------:R-:W-:-:S04]  /*1240*/  IMAD.WIDE.U32 R12, P0, R3, R33, R10 ;  /* 0x00000021030c7225 */ /* 0x000fc8000780000a */
[----:B------:R-:W-:-:S04]  /*1250*/  IMAD.WIDE.U32 R10, R3, R32, RZ ;  /* 0x00000020030a7225 */ /* 0x000fc800078e00ff */
[----:B------:R-:W-:Y:S01]  /*1260*/  IMAD.X R15, RZ, RZ, RZ, P0 ;  /* 0x000000ffff0f7224 */ /* 0x000fe200000e06ff */
[----:B------:R-:W-:Y:S01]  /*1270*/  IADD3 RZ, P0, R11, R12, RZ ;  /* 0x0000000c0bff7210 */ /* 0x000fe20007f1e0ff */
[----:B------:R-:W-:-:S04]  /*1280*/  IMAD.MOV.U32 R14, RZ, RZ, R13 ;  /* 0x000000ffff0e7224 */ /* 0x000fc800078e000d */
[----:B------:R-:W-:-:S08]  /*1290*/  IMAD.WIDE.U32.X R10, R19, R33, R14, P0 ;  /* 0x00000021130a7225 */ /* 0x000fd000000e040e */
.L_x_14:
[----:B0-----:R-:W-:Y:S01]  /*12a0*/  SHF.R.U64 R7, R10, R22, R11 ;  /* 0x000000160a077219 */ /* 0x001fe2000000120b */
[----:B-1----:R-:W-:Y:S01]  /*12b0*/  VIADD R10, R24, 0xffffffff ;  /* 0xffffffff180a7836 */ /* 0x002fe20000000000 */
[----:B------:R-:W-:Y:S01]  /*12c0*/  SHF.L.U32 R3, R28, R31, RZ ;  /* 0x0000001f1c037219 */ /* 0x000fe200000006ff */
[----:B------:R-:W-:Y:S01]  /*12d0*/  @P1 IMAD R21, R25, R20, R6 ;  /* 0x0000001419151224 */ /* 0x000fe200078e0206 */
[----:B------:R-:W-:Y:S01]  /*12e0*/  LOP3.LUT R18, R35, R18, RZ, 0xc0, !PT ;  /* 0x0000001223127212 */ /* 0x000fe200078ec0ff */
[----:B------:R-:W-:Y:S02]  /*12f0*/  IMAD.MOV R11, RZ, RZ, -R7 ;  /* 0x000000ffff0b7224 */ /* 0x000fe400078e0a07 */
[----:B------:R-:W-:Y:S02]  /*1300*/  IMAD.MOV.U32 R6, RZ, RZ, 0x1 ;  /* 0x00000001ff067424 */ /* 0x000fe400078e00ff */
[----:B------:R-:W-:Y:S01]  /*1310*/  IMAD R18, R3, R7, R18 ;  /* 0x0000000703127224 */ /* 0x000fe200078e0212 */
[----:B------:R-:W-:Y:S01]  /*1320*/  LOP3.LUT R7, R27, R10, RZ, 0xc0, !PT ;  /* 0x0000000a1b077212 */ /* 0x000fe200078ec0ff */
[----:B--2---:R-:W-:-:S02]  /*1330*/  IMAD R3, R11, R26, R34 ;  /* 0x0000001a0b037224 */ /* 0x004fc400078e0222 */
[----:B---3--:R-:W-:Y:S02]  /*1340*/  IMAD R22, R18, R29, R21 ;  /* 0x0000001d12167224 */ /* 0x008fe400078e0215 */
[----:B------:R-:W-:Y:S01]  /*1350*/  IMAD R7, R3, R24, R7 ;  /* 0x0000001803077224 */ /* 0x000fe200078e0207 */
[----:B------:R-:W-:Y:S01]  /*1360*/  PRMT R3, R6, 0x7610, R3 ;  /* 0x0000761006037816 */ /* 0x000fe20000000003 */
[----:B------:R-:W-:-:S03]  /*1370*/  IMAD.MOV.U32 R19, RZ, RZ, R30 ;  /* 0x000000ffff137224 */ /* 0x000fc600078e001e */
[----:B------:R-:W-:Y:S02]  /*1380*/  SEL R18, R7, R22, !P1 ;  /* 0x0000001607127207 */ /* 0x000fe40004800000 */
[----:B------:R-:W-:-:S07]  /*1390*/  SEL R22, R22, R7, !P1 ;  /* 0x0000000716167207 */ /* 0x000fce0004800000 */
.L_x_12:
[----:B------:R-:W-:Y:S05]  /*13a0*/  @!P2 BRA `(.L_x_15) ;  /* 0x00000000000ca947 */ /* 0x000fea0003800000 */
[----:B------:R-:W-:Y:S01]  /*13b0*/  UCGABAR_WAIT ;  /* 0x0000000000007dc7 */ /* 0x000fe20008000000 */
[----:B------:R-:W-:Y:S01]  /*13c0*/  CCTL.IVALL ;  /* 0x00000000ff00798f */ /* 0x000fe20002000000 */
[----:B------:R-:W-:Y:S05]  /*13d0*/  BRA `(.L_x_16) ;  /* 0x0000000000047947 */ /* 0x000fea0003800000 */
.L_x_15:
[----:B------:R-:W-:Y:S06]  /*13e0*/  BAR.SYNC.DEFER_BLOCKING 0x0 ;  /* 0x0000000000007b1d */ /* 0x000fec0000010000 */
.L_x_16:
[----:B------:R-:W-:Y:S05]  /*13f0*/  @!P4 BRA `(.L_x_17) ;  /* 0x00000060001cc947 */ /* 0x000fea0003800000 */
[----:B------:R-:W-:-:S13]  /*1400*/  ISETP.GT.U32.AND P0, PT, R36, 0x1, PT ;  /* 0x000000012400780c */ /* 0x000fda0003f04070 */
[----:B------:R-:W-:Y:S05]  /*1410*/  @P0 EXIT ;  /* 0x000000000000094d */ /* 0x000fea0003800000 */
.L_x_18:
[----:B------:R-:W-:-:S08]  /*1420*/  NOP ;  /* 0x0000000000007918 */ /* 0x000fd00000000000 */
[----:B------:R-:W1:Y:S02]  /*1430*/  USETMAXREG.TRY_ALLOC.CTAPOOL UP0, 0xe8 ;  /* 0x000000e8000079c8 */ /* 0x000e640008000600 */
[----:B-1----:R-:W-:-:S13]  /*1440*/  PLOP3.LUT P0, PT, PT, PT, UP0, 0x80, 0x0 ;  /* 0x000000000000781c */ /* 0x002fda0003f0f008 */
[----:B------:R-:W-:Y:S05]  /*1450*/  @!P0 BRA `(.L_x_18) ;  /* 0xfffffffc00f08947 */ /* 0x000fea000383ffff */
[----:B------:R-:W-:-:S13]  /*1460*/  LOP3.LUT P0, RZ, R3, 0xff, RZ, 0xc0, !PT ;  /* 0x000000ff03ff7812 */ /* 0x000fda000780c0ff */
[----:B------:R-:W-:Y:S05]  /*1470*/  @!P0 EXIT ;  /* 0x000000000000894d */ /* 0x000fea0003800000 */
[----:B------:R-:W2:Y:S01]  /*1480*/  LDL.64 R10, [R1] ;  /* 0x00000000010a7983 */ /* 0x000ea20000100a00 */
[CC--:B------:R-:W-:Y:S01]  /*1490*/  LEA.HI R3, R8.reuse, R5.reuse, RZ, 0x2 ;  /* 0x0000000508037211 */ /* 0x0c0fe200078f10ff */
[----:B------:R-:W1:Y:S01]  /*14a0*/  S2UR UR4, SR_CgaCtaId ;  /* 0x00000000000479c3 */ /* 0x000e620000008800 */
[----:B------:R-:W-:Y:S01]  /*14b0*/  LEA.HI R8, R8, R5, RZ, 0x5 ;  /* 0x0000000508087211 */ /* 0x000fe200078f28ff */
[----:B------:R-:W-:Y:S01]  /*14c0*/  UISETP.LT.AND UP0, UPT, UR37, 0x1, UPT ;  /* 0x000000012500788c */ /* 0x000fe2000bf01270 */
[--C-:B------:R-:W-:Y:S01]  /*14d0*/  SHF.R.S32.HI R92, RZ, 0x2, R3.reuse ;  /* 0x00000002ff5c7819 */ /* 0x100fe20000011403 */
[----:B------:R-:W-:Y:S01]  /*14e0*/  UIADD3 UR5, UR43, -0x1, URZ ;  /* 0xffffffff2b057890 */ /* 0x000fe2000fffe03f */
[----:B------:R-:W-:Y:S01]  /*14f0*/  SHF.R.S32.HI R7, RZ, 0x1f, R3 ;  /* 0x0000001fff077819 */ /* 0x000fe20000011403 */
[----:B------:R-:W-:Y:S01]  /*1500*/  USEL UR42, UR37, 0x1, UP0 ;  /* 0x00000001252a7887 */ /* 0x000fe20008000000 */
[----:B------:R-:W-:Y:S01]  /*1510*/  LOP3.LUT R4, R3, 0xfffffffc, RZ, 0xc0, !PT ;  /* 0xfffffffc03047812 */ /* 0x000fe200078ec0ff */
[----:B------:R-:W3:Y:S01]  /*1520*/  LDC R98, c[0x0][0x658] ;  /* 0x00019600ff627b82 */ /* 0x000ee20000000800 */
[----:B------:R-:W-:Y:S01]  /*1530*/  LEA.HI R7, R7, R92, RZ, 0x3 ;  /* 0x0000005c07077211 */ /* 0x000fe200078f18ff */
[----:B------:R-:W-:Y:S01]  /*1540*/  UMOV UR40, 0x400 ;  /* 0x0000040000287882 */ /* 0x000fe20000000000 */
[----:B------:R-:W-:Y:S01]  /*1550*/  SHF.R.S32.HI R3, RZ, 0x5, R8 ;  /* 0x00000005ff037819 */ /* 0x000fe20000011408 */
[----:B------:R-:W-:Y:S01]  /*1560*/  UISETP.NE.AND UP0, UPT, UR5, URZ, UPT ;  /* 0x0000003f0500728c */ /* 0x000fe2000bf05270 */
[----:B------:R-:W-:Y:S01]  /*1570*/  LOP3.LUT R7, R7, 0xfffffff8, RZ, 0xc0, !PT ;  /* 0xfffffff807077812 */ /* 0x000fe200078ec0ff */
[----:B------:R-:W-:Y:S01]  /*1580*/  IMAD.IADD R4, R5, 0x1, -R4 ;  /* 0x0000000105047824 */ /* 0x000fe200078e0a04 */
[----:B------:R-:W-:Y:S01]  /*1590*/  ULDC UR6, c[0x0][0x284] ;  /* 0x0000a10000067ab9 */ /* 0x000fe20000000800 */
[----:B------:R-:W4:Y:S01]  /*15a0*/  LDC.64 R96, c[0x0][0x5c8] ;  /* 0x00017200ff607b82 */ /* 0x000f220000000a00 */
[----:B------:R-:W-:Y:S01]  /*15b0*/  IMAD.MOV.U32 R5, RZ, RZ, 0x1 ;  /* 0x00000001ff057424 */ /* 0x000fe200078e00ff */
[----:B------:R-:W-:Y:S01]  /*15c0*/  LOP3.LUT R104, R23, 0x1, RZ, 0xfc, !PT ;  /* 0x0000000117687812 */ /* 0x000fe200078efcff */
[----:B------:R-:W-:Y:S01]  /*15d0*/  IMAD.IADD R92, R92, 0x1, -R7 ;  /* 0x000000015c5c7824 */ /* 0x000fe200078e0a07 */
[----:B------:R-:W-:Y:S01]  /*15e0*/  USHF.L.U32 UR39, UR37, 0x1, URZ ;  /* 0x0000000125277899 */ /* 0x000fe2000800063f */
[----:B------:R-:W-:Y:S01]  /*15f0*/  IMAD.SHL.U32 R94, R4, 0x2, RZ ;  /* 0x00000002045e7824 */ /* 0x000fe200078e00ff */
[----:B------:R-:W-:Y:S01]  /*1600*/  UIADD3 UR42, -UR42, UR37, URZ ;  /* 0x000000252a2a7290 */ /* 0x000fe2000fffe13f */
[--C-:B------:R-:W-:Y:S01]  /*1610*/  IMAD R103, R3, -0x10, -R92.reuse ;  /* 0xfffffff003677824 */ /* 0x100fe200078e0a5c */
[----:B------:R-:W0:Y:S01]  /*1620*/  LDC R99, c[0x0][0x288] ;  /* 0x0000a200ff637b82 */ /* 0x000e220000000800 */
[----:B------:R-:W-:Y:S01]  /*1630*/  SHF.R.S32.HI R93, RZ, 0x1f, R92 ;  /* 0x0000001fff5d7819 */ /* 0x000fe2000001145c */
[----:B-1----:R-:W-:Y:S01]  /*1640*/  ULEA UR40, UR4, UR40, 0x18 ;  /* 0x0000002804287291 */ /* 0x002fe2000f8ec03f */
[----:B------:R-:W-:Y:S01]  /*1650*/  SHF.R.S32.HI R95, RZ, 0x1f, R94 ;  /* 0x0000001fff5f7819 */ /* 0x000fe2000001145e */
[----:B------:R-:W-:Y:S01]  /*1660*/  USHF.L.U32 UR4, UR5, 0x3, URZ ;  /* 0x0000000305047899 */ /* 0x000fe2000800063f */
[----:B------:R-:W-:Y:S01]  /*1670*/  VIADD R103, R103, UR6 ;  /* 0x0000000667677c36 */ /* 0x000fe20008000000 */
[----:B------:R-:W-:Y:S01]  /*1680*/  USEL UR5, URZ, 0x1, UP0 ;  /* 0x000000013f057887 */ /* 0x000fe20008000000 */
[----:B------:R-:W-:Y:S01]  /*1690*/  IMAD.WIDE R92, R3, 0x10, R92 ;  /* 0x00000010035c7825 */ /* 0x000fe200078e025c */
[----:B------:R-:W1:Y:S01]  /*16a0*/  LDC R101, c[0x0][0x600] ;  /* 0x00018000ff657b82 */ /* 0x000e620000000800 */
[----:B------:R-:W-:-:S02]  /*16b0*/  UIADD3 UR41, UR40, 0x60, URZ ;  /* 0x0000006028297890 */ /* 0x000fc4000fffe03f */
[----:B------:R-:W-:Y:S01]  /*16c0*/  IMAD.MOV.U32 R3, RZ, RZ, -0x1 ;  /* 0xffffffffff037424 */ /* 0x000fe200078e00ff */
[----:B------:R-:W-:Y:S01]  /*16d0*/  ULOP3.LUT UR4, UR4, 0x8, URZ, 0xc0, !UPT ;  /* 0x0000000804047892 */ /* 0x000fe2000f8ec03f */
[----:B------:R-:W-:Y:S01]  /*16e0*/  IMAD.U32 R105, RZ, RZ, UR5 ;  /* 0x00000005ff697e24 */ /* 0x000fe2000f8e00ff */
[----:B------:R-:W-:Y:S02]  /*16f0*/  ULEA UR43, UR43, UR41, 0x3 ;  /* 0x000000292b2b7291 */ /* 0x000fe4000f8e183f */
[-C--:B---3--:R-:W-:Y:S01]  /*1700*/  SHF.L.U32 R3, R3, R98.reuse, RZ ;  /* 0x0000006203037219 */ /* 0x088fe200000006ff */
[----:B------:R-:W-:Y:S01]  /*1710*/  ULOP3.LUT UR44, UR4, 0x8, URZ, 0x3c, !UPT ;  /* 0x00000008042c7892 */ /* 0x000fe2000f8e3c3f */
[C---:B----4-:R-:W-:Y:S01]  /*1720*/  SHF.L.U64.HI R97, R96.reuse, 0x3, R97 ;  /* 0x0000000360617819 */ /* 0x050fe20000010261 */
[----:B------:R-:W-:Y:S01]  /*1730*/  IMAD.SHL.U32 R96, R96, 0x8, RZ ;  /* 0x0000000860607824 */ /* 0x000fe200078e00ff */
[----:B------:R-:W-:Y:S01]  /*1740*/  SHF.L.U32 R98, R5, R98, RZ ;  /* 0x0000006205627219 */ /* 0x000fe200000006ff */
[----:B------:R-:W-:Y:S01]  /*1750*/  ULOP3.LUT UR45, UR4, 0x18, URZ, 0x3c, !UPT ;  /* 0x00000018042d7892 */ /* 0x000fe2000f8e3c3f */
[----:B------:R-:W-:Y:S01]  /*1760*/  LOP3.LUT R102, RZ, R3, RZ, 0x33, !PT ;  /* 0x00000003ff667212 */ /* 0x000fe200078e33ff */
[----:B0-----:R-:W-:-:S02]  /*1770*/  IMAD R99, R4, -0x2, R99 ;  /* 0xfffffffe04637824 */ /* 0x001fc400078e0263 */
[----:B-1----:R-:W-:Y:S01]  /*1780*/  VIADD R101, R101, 0xffffffff ;  /* 0xffffffff65657836 */ /* 0x002fe20000000000 */
[----:B--2---:R-:W-:-:S07]  /*1790*/  SHF.L.U64.HI R100, R10, 0x1, R0 ;  /* 0x000000010a647819 */ /* 0x004fce0000010200 */
.L_x_166:
[----:B------:R-:W-:-:S04]  /*17a0*/  SHF.L.U32 R0, R105, 0x1f, RZ ;  /* 0x0000001f69007819 */ /* 0x000fc800000006ff */
[----:B------:R-:W0:Y:S02]  /*17b0*/  SYNCS.PHASECHK.TRANS64.TRYWAIT P0, [UR43+-0x8], R0 ;  /* 0xfffff800ff0075a7 */ /* 0x000e24000800016b */
[----:B01-34-:R-:W-:Y:S05]  /*17c0*/  @!P0 BRA `(.L_x_19) ;  /* 0x0000007000188947 */ /* 0x01bfea0003800000 */
.L_x_189:
[----:B------:R-:W-:Y:S02]  /*17d0*/  ULDC UR4, c[0x0][0x28c] ;  /* 0x0000a30000047ab9 */ /* 0x000fe40000000800 */
[----:B------:R-:W-:-:S13]  /*17e0*/  ISETP.LT.AND P0, PT, RZ, UR4, PT ;  /* 0x00000004ff007c0c */ /* 0x000fda000bf01270 */
[----:B------:R-:W-:Y:S05]  /*17f0*/  @P0 BRA `(.L_x_20) ;  /* 0x0000000000400947 */ /* 0x000fea0003800000 */
[----:B0-----:R-:W-:Y:S01]  /*1800*/  MOV R0, 0x0 ;  /* 0x0000000000007802 */ /* 0x001fe20000000f00 */
[----:B------:R-:W-:Y:S01]  /*1810*/  ULDC.64 UR4, c[0x4][0x68] ;  /* 0x01001a0000047ab9 */ /* 0x000fe20000000a00 */
[----:B------:R-:W-:Y:S01]  /*1820*/  ULDC.64 UR6, c[0x4][0x8] ;  /* 0x0100020000067ab9 */ /* 0x000fe20000000a00 */
[----:B------:R-:W-:Y:S01]  /*1830*/  IMAD.U32 R4, RZ, RZ, UR4 ;  /* 0x00000004ff047e24 */ /* 0x000fe2000f8e00ff */
[----:B------:R0:W1:Y:S01]  /*1840*/  LDC.64 R14, c[0x4][R0] ;  /* 0x01000000000e7b82 */ /* 0x0000620000000a00 */
[----:B------:R-:W-:Y:S01]  /*1850*/  IMAD.U32 R5, RZ, RZ, UR5 ;  /* 0x00000005ff057e24 */ /* 0x000fe2000f8e00ff */
[----:B------:R-:W-:Y:S01]  /*1860*/  ULDC.64 UR4, c[0x4][0x70] ;  /* 0x01001c0000047ab9 */ /* 0x000fe20000000a00 */
[----:B------:R-:W-:Y:S02]  /*1870*/  IMAD.U32 R10, RZ, RZ, UR6 ;  /* 0x00000006ff0a7e24 */ /* 0x000fe4000f8e00ff */
[----:B------:R-:W-:Y:S02]  /*1880*/  IMAD.U32 R6, RZ, RZ, UR4 ;  /* 0x00000004ff067e24 */ /* 0x000fe4000f8e00ff */
[----:B------:R-:W-:-:S02]  /*1890*/  IMAD.U32 R7, RZ, RZ, UR5 ;  /* 0x00000005ff077e24 */ /* 0x000fc4000f8e00ff */
[----:B------:R-:W-:Y:S02]  /*18a0*/  IMAD.U32 R11, RZ, RZ, UR7 ;  /* 0x00000007ff0b7e24 */ /* 0x000fe4000f8e00ff */
[----:B------:R-:W-:Y:S02]  /*18b0*/  IMAD.MOV.U32 R8, RZ, RZ, 0x1e1 ;  /* 0x000001e1ff087424 */ /* 0x000fe400078e00ff */
[----:B------:R-:W-:Y:S02]  /*18c0*/  IMAD.MOV.U32 R12, RZ, RZ, 0x1 ;  /* 0x00000001ff0c7424 */ /* 0x000fe400078e00ff */
[----:B0-----:R-:W-:-:S07]  /*18d0*/  IMAD.MOV.U32 R13, RZ, RZ, RZ ;  /* 0x000000ffff0d7224 */ /* 0x001fce00078e00ff */
[----:B------:R-:W-:-:S07]  /*18e0*/  LEPC R20, `(.L_x_20) ;  /* 0x000000001014794e */ /* 0x000fce0000000000 */
[----:B-1---5:R-:W-:Y:S05]  /*18f0*/  CALL.ABS.NOINC R14 ;  /* 0x000000000e007343 */ /* 0x022fea0003c00000 */
.L_x_20:
[----:B------:R-:W-:-:S13]  /*1900*/  ISETP.NE.AND P0, PT, R104, 0x3, PT ;  /* 0x000000036800780c */ /* 0x000fda0003f05270 */
[----:B------:R-:W-:Y:S05]  /*1910*/  @!P0 BRA `(.L_x_21) ;  /* 0x0000000000048947 */ /* 0x000fea0003800000 */
[----:B------:R-:W-:Y:S01]  /*1920*/  BPT.TRAP 0x1 ;  /* 0x000000040000795c */ /* 0x000fe20000300000 */
.L_x_21:
[----:B0-----:R-:W-:Y:S02]  /*1930*/  IMAD.U32 R3, RZ, RZ, UR36 ;  /* 0x00000024ff037e24 */ /* 0x001fe4000f8e00ff */
[----:B------:R-:W-:-:S03]  /*1940*/  IMAD.U32 R0, RZ, RZ, UR38 ;  /* 0x00000026ff007e24 */ /* 0x000fc6000f8e00ff */
[----:B------:R-:W-:Y:S02]  /*1950*/  LEA R3, R3, UR40, 0x3 ;  /* 0x0000002803037c11 */ /* 0x000fe4000f8e18ff */
[----:B------:R-:W-:-:S04]  /*1960*/  SHF.L.U32 R0, R0, 0x1f, RZ ;  /* 0x0000001f00007819 */ /* 0x000fc800000006ff */
[----:B------:R0:W1:Y:S01]  /*1970*/  SYNCS.PHASECHK.TRANS64.TRYWAIT P1, [R3+URZ], R0 ;  /* 0x00000000030075a7 */ /* 0x000062000802017f */
[----:B------:R-:W-:Y:S05]  /*1980*/  @!P0 BRA `(.L_x_22) ;  /* 0x0000000000048947 */ /* 0x000fea0003800000 */
[----:B------:R-:W-:Y:S01]  /*1990*/  BPT.TRAP 0x1 ;  /* 0x000000040000795c */ /* 0x000fe20000300000 */
.L_x_22:
[----:B------:R-:W-:-:S05]  /*19a0*/  IMAD.U32 R4, RZ, RZ, UR42 ;  /* 0x0000002aff047e24 */ /* 0x000fca000f8e00ff */
[----:B------:R-:W-:Y:S01]  /*19b0*/  ISETP.GE.AND P2, PT, R4, 0x1, PT ;  /* 0x000000010400780c */ /* 0x000fe20003f46270 */
[----:B-1----:R-:W-:-:S12]  /*19c0*/  @P1 BRA `(.L_x_23) ;  /* 0x0000000000081947 */ /* 0x002fd80003800000 */
[----:B------:R-:W1:Y:S02]  /*19d0*/  SYNCS.PHASECHK.TRANS64.TRYWAIT P1, [R3+URZ], R0 ;  /* 0x00000000030075a7 */ /* 0x000e64000802017f */
[----:B-1----:R-:W-:Y:S05]  /*19e0*/  @!P1 BRA `(.L_x_24) ;  /* 0x0000006c00a89947 */ /* 0x002fea0003800000 */
.L_x_23:
[----:B------:R-:W-:Y:S05]  /*19f0*/  WARPSYNC.ALL ;  /* 0x0000000000007948 */ /* 0x000fea0003800000 */
[----:B------:R-:W-:Y:S01]  /*1a00*/  UIADD3 UR4, UR40, 0x180, URZ ;  /* 0x0000018028047890 */ /* 0x000fe2000fffe03f */
[----:B------:R-:W-:Y:S01]  /*1a10*/  WARPGROUP.ARRIVE ;  /* 0x00000000000079c5 */ /* 0x000fe20000000000 */
[----:B------:R-:W-:Y:S02]  /*1a20*/  UIADD3 UR5, UR40, 0x28180, URZ ;  /* 0x0002818028057890 */ /* 0x000fe4000fffe03f */
[----:B------:R-:W-:Y:S02]  /*1a30*/  USHF.R.U32.HI UR4, URZ, 0x4, UR4 ;  /* 0x000000043f047899 */ /* 0x000fe40008011604 */
[----:B------:R-:W-:-:S02]  /*1a40*/  USHF.R.U32.HI UR5, URZ, 0x4, UR5 ;  /* 0x000000043f057899 */ /* 0x000fc40008011605 */
[----:B------:R-:W-:Y:S02]  /*1a50*/  ULOP3.LUT UR4, UR4, 0x3fff, URZ, 0xc0, !UPT ;  /* 0x00003fff04047892 */ /* 0x000fe4000f8ec03f */
[----:B------:R-:W-:Y:S02]  /*1a60*/  ULOP3.LUT UR5, UR5, 0x3fff, URZ, 0xc0, !UPT ;  /* 0x00003fff05057892 */ /* 0x000fe4000f8ec03f */
[----:B------:R-:W-:Y:S02]  /*1a70*/  ULOP3.LUT UR4, UR4, 0x10000, URZ, 0xfc, !UPT ;  /* 0x0001000004047892 */ /* 0x000fe4000f8efc3f */
[----:B------:R-:W-:Y:S02]  /*1a80*/  ULOP3.LUT UR5, UR5, 0x10000, URZ, 0xfc, !UPT ;  /* 0x0001000005057892 */ /* 0x000fe4000f8efc3f */
[----:B------:R-:W-:Y:S02]  /*1a90*/  ULEA UR7, UR36, UR4, 0xb ;  /* 0x0000000424077291 */ /* 0x000fe4000f8e583f */
[----:B------:R-:W-:Y:S01]  /*1aa0*/  ULEA UR6, UR36, UR5, 0xc ;  /* 0x0000000524067291 */ /* 0x000fe2000f8e603f */
[----:B------:R-:W-:Y:S01]  /*1ab0*/  UMOV UR9, 0x40000040 ;  /* 0x4000004000097882 */ /* 0x000fe20000000000 */
[----:B------:R-:W-:-:S03]  /*1ac0*/  UMOV UR11, 0x40000040 ;  /* 0x40000040000b7882 */ /* 0x000fc60000000000 */
[----:B------:R-:W-:Y:S02]  /*1ad0*/  UMOV UR8, UR7 ;  /* 0x0000000700087c82 */ /* 0x000fe40008000000 */
[----:B------:R-:W-:Y:S02]  /*1ae0*/  UMOV UR10, UR6 ;  /* 0x00000006000a7c82 */ /* 0x000fe40008000000 */
[----:B------:R-:W-:Y:S01]  /*1af0*/  HGMMA.64x128x8.F32.TF32 R24, gdesc[UR8], RZ, !UPT, gsb0 ;  /* 0x05e00000081879f0 */ /* 0x000fe2000c0028ff */
[----:B------:R-:W-:Y:S02]  /*1b00*/  UIADD3 UR8, UR7, 0x2, URZ ;  /* 0x0000000207087890 */ /* 0x000fe4000fffe03f */
[----:B------:R-:W-:Y:S01]  /*1b10*/  UIADD3 UR10, UR6, 0x2, URZ ;  /* 0x00000002060a7890 */ /* 0x000fe2000fffe03f */
[----:B------:R-:W-:Y:S01]  /*1b20*/  UMOV UR9, 0x40000040 ;  /* 0x4000004000097882 */ /* 0x000fe20000000000 */
[----:B------:R-:W-:Y:S01]  /*1b30*/  UMOV UR11, 0x40000040 ;  /* 0x40000040000b7882 */ /* 0x000fe20000000000 */
[----:B------:R-:W-:-:S02]  /*1b40*/  WARPGROUP.DEPBAR.LE gsb0, 0x0 ;  /* 0x00008000000079c5 */ /* 0x000fc40000010000 */
[----:B------:R-:W-:-:S06]  /*1b50*/  WARPGROUP.ARRIVE ;  /* 0x00000000000079c5 */ /* 0x000fcc0000000000 */
[----:B------:R-:W-:Y:S01]  /*1b60*/  HGMMA.64x128x8.F32.TF32 R24, gdesc[UR8], R24, gsb0 ;  /* 0x05e00000081879f0 */ /* 0x000fe20008002818 */
[----:B------:R-:W-:Y:S02]  /*1b70*/  UIADD3 UR8, UR7, 0x4, URZ ;  /* 0x0000000407087890 */ /* 0x000fe4000fffe03f */
[----:B------:R-:W-:Y:S01]  /*1b80*/  UIADD3 UR10, UR6, 0x4, URZ ;  /* 0x00000004060a7890 */ /* 0x000fe2000fffe03f */
[----:B------:R-:W-:Y:S01]  /*1b90*/  UMOV UR9, 0x40000040 ;  /* 0x4000004000097882 */ /* 0x000fe20000000000 */
[----:B------:R-:W-:Y:S01]  /*1ba0*/  UMOV UR11, 0x40000040 ;  /* 0x40000040000b7882 */ /* 0x000fe20000000000 */
[----:B------:R-:W-:Y:S02]  /*1bb0*/  WARPGROUP.DEPBAR.LE gsb0, 0x0 ;  /* 0x00008000000079c5 */ /* 0x000fe40000010000 */
        /* <DEDUP_REMOVED lines=92> */
[----:B------:R-:W-:Y:S03]  /*2180*/  HGMMA.64x128x8.F32.TF32 R24, gdesc[UR8], R24, gsb0 ;  /* 0x05e00000081879f0 */ /* 0x000fe60008002818 */
[----:B------:R-:W-:Y:S02]  /*2190*/  WARPGROUP.DEPBAR.LE gsb0, 0x0 ;  /* 0x00008000000079c5 */ /* 0x000fe40000010000 */
[----:B------:R-:W-:Y:S05]  /*21a0*/  @!P2 BRA `(.L_x_25) ;  /* 0x000000080064a947 */ /* 0x000fea0003800000 */
[----:B------:R-:W-:Y:S01]  /*21b0*/  UIADD3 UR6, UR36, 0x1, URZ ;  /* 0x0000000124067890 */ /* 0x000fe2000fffe03f */
[----:B01----:R-:W-:Y:S02]  /*21c0*/  IMAD.U32 R0, RZ, RZ, UR42 ;  /* 0x0000002aff007e24 */ /* 0x003fe4000f8e00ff */
[----:B------:R-:W-:Y:S01]  /*21d0*/  IMAD.U32 R3, RZ, RZ, UR36 ;  /* 0x00000024ff037e24 */ /* 0x000fe2000f8e00ff */
[----:B------:R-:W-:-:S04]  /*21e0*/  UISETP.NE.AND UP0, UPT, UR6, 0x5, UPT ;  /* 0x000000050600788c */ /* 0x000fc8000bf05270 */
[----:B------:R-:W-:Y:S02]  /*21f0*/  USEL UR7, URZ, 0x1, UP0 ;  /* 0x000000013f077887 */ /* 0x000fe40008000000 */
[----:B------:R-:W-:Y:S02]  /*2200*/  USEL UR6, UR6, URZ, UP0 ;  /* 0x0000003f06067287 */ /* 0x000fe40008000000 */
[----:B------:R-:W-:-:S06]  /*2210*/  ULOP3.LUT UR7, UR38, UR7, URZ, 0x3c, !UPT ;  /* 0x0000000726077292 */ /* 0x000fcc000f8e3c3f */
[----:B------:R-:W-:-:S07]  /*2220*/  IMAD.U32 R6, RZ, RZ, UR7 ;  /* 0x00000007ff067e24 */ /* 0x000fce000f8e00ff */
.L_x_32:
[----:B------:R-:W-:Y:S05]  /*2230*/  @!P0 BRA `(.L_x_26) ;  /* 0x0000000000048947 */ /* 0x000fea0003800000 */
[----:B------:R-:W-:Y:S01]  /*2240*/  BPT.TRAP 0x1 ;  /* 0x000000040000795c */ /* 0x000fe20000300000 */
.L_x_26:
[----:B------:R-:W-:Y:S01]  /*2250*/  ULEA UR7, UR6, UR40, 0x3 ;  /* 0x0000002806077291 */ /* 0x000fe2000f8e183f */
[----:B------:R-:W-:-:S08]  /*2260*/  SHF.L.U32 R4, R6, 0x1f, RZ ;  /* 0x0000001f06047819 */ /* 0x000fd000000006ff */
[----:B------:R0:W1:Y:S01]  /*2270*/  SYNCS.PHASECHK.TRANS64.TRYWAIT P1, [UR7], R4 ;  /* 0x00000004ff0075a7 */ /* 0x0000620008020147 */
[----:B------:R-:W-:Y:S05]  /*2280*/  @!P0 BRA `(.L_x_27) ;  /* 0x0000000000048947 */ /* 0x000fea0003800000 */
[----:B------:R-:W-:Y:S01]  /*2290*/  BPT.TRAP 0x1 ;  /* 0x000000040000795c */ /* 0x000fe20000300000 */
.L_x_27:
[----:B-1----:R-:W-:Y:S05]  /*22a0*/  @P1 BRA `(.L_x_28) ;  /* 0x0000000000081947 */ /* 0x002fea0003800000 */
[----:B------:R-:W1:Y:S02]  /*22b0*/  SYNCS.PHASECHK.TRANS64.TRYWAIT P1, [UR7], R4 ;  /* 0x00000004ff0075a7 */ /* 0x000e640008020147 */
[----:B-1----:R-:W-:Y:S05]  /*22c0*/  @!P1 BRA `(.L_x_29) ;  /* 0x0000006400849947 */ /* 0x002fea0003800000 */
.L_x_28:
[----:B------:R-:W-:Y:S01]  /*22d0*/  ULEA UR7, UR6, UR5, 0xc ;  /* 0x0000000506077291 */ /* 0x000fe2000f8e603f */
[----:B------:R-:W-:Y:S01]  /*22e0*/  WARPGROUP.ARRIVE ;  /* 0x00000000000079c5 */ /* 0x000fe20000000000 */
[----:B------:R-:W-:Y:S01]  /*22f0*/  ULEA UR12, UR6, UR4, 0xb ;  /* 0x00000004060c7291 */ /* 0x000fe2000f8e583f */
[----:B------:R-:W-:Y:S01]  /*2300*/  UMOV UR11, 0x40000040 ;  /* 0x40000040000b7882 */ /* 0x000fe20000000000 */
[----:B------:R-:W-:-:S03]  /*2310*/  UMOV UR9, 0x40000040 ;  /* 0x4000004000097882 */ /* 0x000fc60000000000 */
[----:B------:R-:W-:Y:S02]  /*2320*/  UMOV UR10, UR7 ;  /* 0x00000007000a7c82 */ /* 0x000fe40008000000 */
[----:B------:R-:W-:Y:S02]  /*2330*/  UMOV UR8, UR12 ;  /* 0x0000000c00087c82 */ /* 0x000fe40008000000 */
[----:B------:R-:W-:Y:S01]  /*2340*/  HGMMA.64x128x8.F32.TF32 R24, gdesc[UR8], R24, gsb0 ;  /* 0x05e00000081879f0 */ /* 0x000fe20008002818 */
        /* <DEDUP_REMOVED lines=107> */
[----:B------:R-:W-:Y:S01]  /*2a00*/  BPT.TRAP 0x1 ;  /* 0x000000040000795c */ /* 0x000fe20000300000 */
.L_x_30:
[----:B------:R-:W-:-:S13]  /*2a10*/  ISETP.NE.AND P1, PT, R89, RZ, PT ;  /* 0x000000ff5900720c */ /* 0x000fda0003f25270 */
[----:B01----:R-:W-:-:S05]  /*2a20*/  @P1 LEA R4, R3, UR40, 0x3 ;  /* 0x0000002803041c11 */ /* 0x003fca000f8e18ff */
[----:B------:R-:W-:-:S05]  /*2a30*/  @P1 VIADD R5, R4, 0x28 ;  /* 0x0000002804051836 */ /* 0x000fca0000000000 */
[----:B------:R-:W-:-:S04]  /*2a40*/  @P1 PRMT R5, R88, 0x654, R5 ;  /* 0x0000065458051816 */ /* 0x000fc80000000005 */
[----:B------:R0:W-:Y:S01]  /*2a50*/  @P1 SYNCS.ARRIVE.TRANS64.RED.A1T0 RZ, [R5+URZ], RZ ;  /* 0x000000ff05ff19a7 */ /* 0x0001e2000810043f */
[----:B------:R-:W-:-:S13]  /*2a60*/  ISETP.GT.U32.AND P1, PT, R23, 0x1, PT ;  /* 0x000000011700780c */ /* 0x000fda0003f24070 */
[----:B0-----:R-:W-:Y:S05]  /*2a70*/  @P1 BRA `(.L_x_31) ;  /* 0x0000000000041947 */ /* 0x001fea0003800000 */
[----:B------:R-:W-:Y:S01]  /*2a80*/  BPT.TRAP 0x1 ;  /* 0x000000040000795c */ /* 0x000fe20000300000 */
.L_x_31:
[----:B------:R-:W-:Y:S01]  /*2a90*/  UIADD3 UR6, UR6, 0x1, URZ ;  /* 0x0000000106067890 */ /* 0x000fe2000fffe03f */
[C---:B------:R-:W-:Y:S01]  /*2aa0*/  ISETP.GT.AND P2, PT, R0.reuse, 0x1, PT ;  /* 0x000000010000780c */ /* 0x040fe20003f44270 */
[----:B------:R-:W-:Y:S02]  /*2ab0*/  VIADD R3, R3, 0x1 ;  /* 0x0000000103037836 */ /* 0x000fe40000000000 */
[----:B------:R-:W-:Y:S01]  /*2ac0*/  UISETP.NE.AND UP0, UPT, UR6, 0x5, UPT ;  /* 0x000000050600788c */ /* 0x000fe2000bf05270 */
[----:B------:R-:W-:Y:S02]  /*2ad0*/  VIADD R0, R0, 0xffffffff ;  /* 0xffffffff00007836 */ /* 0x000fe40000000000 */
[C---:B------:R-:W-:Y:S01]  /*2ae0*/  ISETP.NE.AND P1, PT, R3.reuse, 0x5, PT ;  /* 0x000000050300780c */ /* 0x040fe20003f25270 */
[----:B------:R-:W-:Y:S02]  /*2af0*/  USEL UR7, URZ, 0x1, UP0 ;  /* 0x000000013f077887 */ /* 0x000fe40008000000 */
[----:B------:R-:W-:Y:S01]  /*2b00*/  USEL UR6, UR6, URZ, UP0 ;  /* 0x0000003f06067287 */ /* 0x000fe20008000000 */
[----:B------:R-:W-:-:S03]  /*2b10*/  SEL R3, R3, RZ, P1 ;  /* 0x000000ff03037207 */ /* 0x000fc60000800000 */
[----:B------:R-:W-:Y:S01]  /*2b20*/  LOP3.LUT R6, R6, UR7, RZ, 0x3c, !PT ;  /* 0x0000000706067c12 */ /* 0x000fe2000f8e3cff */
[----:B------:R-:W-:Y:S07]  /*2b30*/  @P2 BRA `(.L_x_32) ;  /* 0xfffffff400bc2947 */ /* 0x000fee000383ffff */
.L_x_25:
[----:B01----:R-:W0:Y:S01]  /*2b40*/  LDC R0, c[0x0][0x28c] ;  /* 0x0000a300ff007b82 */ /* 0x003e220000000800 */
[----:B------:R-:W-:-:S04]  /*2b50*/  IMAD.U32 R3, RZ, RZ, UR44 ;  /* 0x0000002cff037e24 */ /* 0x000fc8000f8e00ff */
[----:B------:R1:W-:Y:S01]  /*2b60*/  SYNCS.ARRIVE.TRANS64.A1T0 RZ, [R3+UR41], RZ ;  /* 0x000000ff03ff79a7 */ /* 0x0003e20008100029 */
[----:B0-----:R-:W-:-:S13]  /*2b70*/  ISETP.GE.AND P1, PT, R0, 0x1, PT ;  /* 0x000000010000780c */ /* 0x001fda0003f26270 */
[----:B-1----:R-:W-:Y:S05]  /*2b80*/  @!P1 BRA `(.L_x_33) ;  /* 0x0000000000449947 */ /* 0x002fea0003800000 */
[----:B------:R-:W-:Y:S05]  /*2b90*/  @!P0 BRA `(.L_x_34) ;  /* 0x0000000000048947 */ /* 0x000fea0003800000 */
[----:B------:R-:W-:Y:S01]  /*2ba0*/  BPT.TRAP 0x1 ;  /* 0x000000040000795c */ /* 0x000fe20000300000 */
.L_x_34:
[----:B------:R-:W-:-:S13]  /*2bb0*/  ISETP.NE.AND P0, PT, R89, RZ, PT ;  /* 0x000000ff5900720c */ /* 0x000fda0003f05270 */
[----:B------:R-:W-:-:S05]  /*2bc0*/  VOTEU.ANY UP0, P0 ;  /* 0x00000000003f7886 */ /* 0x000fca0000000100 */
[----:B------:R-:W-:-:S06]  /*2bd0*/  @UP0 UIADD3 UR4, UR36, UR42, URZ ;  /* 0x0000002a24040290 */ /* 0x000fcc000fffe03f */
[----:B------:R-:W-:Y:S02]  /*2be0*/  IMAD.U32 R4, RZ, RZ, UR4 ;  /* 0x00000004ff047e24 */ /* 0x000fe4000f8e00ff */
[----:B------:R-:W-:Y:S02]  /*2bf0*/  IMAD.U32 R3, RZ, RZ, UR4 ;  /* 0x00000004ff037e24 */ /* 0x000fe4000f8e00ff */
[----:B------:R-:W-:-:S05]  /*2c00*/  @P0 IMAD.WIDE.U32 R4, R4, -0x33333333, RZ ;  /* 0xcccccccd04040825 */ /* 0x000fca00078e00ff */
[----:B------:R-:W-:-:S05]  /*2c10*/  @P0 SHF.R.U32.HI R0, RZ, 0x2, R5 ;  /* 0x00000002ff000819 */ /* 0x000fca0000011605 */
[----:B------:R-:W-:-:S05]  /*2c20*/  @P0 IMAD R0, R0, -0x5, R3 ;  /* 0xfffffffb00000824 */ /* 0x000fca00078e0203 */
[----:B------:R-:W-:-:S05]  /*2c30*/  @P0 LEA R0, R0, UR40, 0x3 ;  /* 0x0000002800000c11 */ /* 0x000fca000f8e18ff */
[----:B------:R-:W-:-:S05]  /*2c40*/  @P0 VIADD R3, R0, 0x28 ;  /* 0x0000002800030836 */ /* 0x000fca0000000000 */
[----:B------:R-:W-:-:S04]  /*2c50*/  @P0 PRMT R3, R88, 0x654, R3 ;  /* 0x0000065458030816 */ /* 0x000fc80000000003 */
[----:B------:R0:W-:Y:S01]  /*2c60*/  @P0 SYNCS.ARRIVE.TRANS64.RED.A1T0 RZ, [R3+URZ], RZ ;  /* 0x000000ff03ff09a7 */ /* 0x0001e2000810043f */
[----:B------:R-:W-:-:S13]  /*2c70*/  ISETP.GT.U32.AND P0, PT, R23, 0x1, PT ;  /* 0x000000011700780c */ /* 0x000fda0003f04070 */
[----:B0-----:R-:W-:Y:S05]  /*2c80*/  @P0 BRA `(.L_x_33) ;  /* 0x0000000000040947 */ /* 0x001fea0003800000 */
[----:B------:R-:W-:Y:S01]  /*2c90*/  BPT.TRAP 0x1 ;  /* 0x000000040000795c */ /* 0x000fe20000300000 */
.L_x_33:
[----:B------:R-:W-:Y:S01]  /*2ca0*/  SHF.L.U32 R0, R105, 0x1f, RZ ;  /* 0x0000001f69007819 */ /* 0x000fe200000006ff */
[----:B------:R-:W-:Y:S01]  /*2cb0*/  UIADD3 UR36, UR36, UR39, URZ ;  /* 0x0000002724247290 */ /* 0x000fe2000fffe03f */
[----:B------:R-:W-:Y:S01]  /*2cc0*/  SHF.R.S32.HI R9, RZ, 0x1f, R19 ;  /* 0x0000001fff097819 */ /* 0x000fe20000011413 */
[----:B------:R-:W-:Y:S01]  /*2cd0*/  UISETP.GE.U32.AND UP1, UPT, UR39, 0x5, UPT ;  /* 0x000000052700788c */ /* 0x000fe2000bf26070 */
[----:B------:R-:W0:Y:S01]  /*2ce0*/  SYNCS.PHASECHK.TRANS64.TRYWAIT P0, [UR43+0x8], R0 ;  /* 0x00000800ff0075a7 */ /* 0x000e22000800016b */
[----:B------:R-:W-:-:S04]  /*2cf0*/  UISETP.GT.U32.AND UP0, UPT, UR36, 0x4, UPT ;  /* 0x000000042400788c */ /* 0x000fc8000bf04070 */
[----:B------:R-:W-:-:S04]  /*2d00*/  UISETP.LT.U32.AND UP0, UPT, UR39, 0x5, UP0 ;  /* 0x000000052700788c */ /* 0x000fc80008701070 */
[----:B------:R-:W-:Y:S02]  /*2d10*/  USEL UR6, URZ, 0x1, !UP0 ;  /* 0x000000013f067887 */ /* 0x000fe4000c000000 */
[----:B------:R-:W-:Y:S02]  /*2d20*/  @UP1 UIMAD.WIDE.U32 UR4, UR36, -0x33333333, URZ ;  /* 0xcccccccd240418a5 */ /* 0x000fe4000f8e003f */
[----:B------:R-:W-:Y:S02]  /*2d30*/  ULOP3.LUT UR38, UR38, UR6, URZ, 0x3c, !UPT ;  /* 0x0000000626267292 */ /* 0x000fe4000f8e3c3f */
[----:B------:R-:W-:-:S04]  /*2d40*/  @UP1 USHF.R.U32.HI UR4, URZ, 0x2, UR5 ;  /* 0x000000023f041899 */ /* 0x000fc80008011605 */
[----:B------:R-:W-:Y:S01]  /*2d50*/  @UP1 ULOP3.LUT UR38, UR38, 0x1, UR4, 0x78, !UPT ;  /* 0x0000000126261892 */ /* 0x000fe2000f8e7804 */
[----:B0-----:R-:W-:Y:S11]  /*2d60*/  @!P0 BRA `(.L_x_35) ;  /* 0x0000005800f48947 */ /* 0x001ff60003800000 */
.L_x_190:
[----:B------:R-:W-:Y:S01]  /*2d70*/  ULDC.64 UR4, c[0x0][0x5d0] ;  /* 0x0001740000047ab9 */ /* 0x000fe20000000a00 */
[----:B------:R-:W-:Y:S01]  /*2d80*/  ULDC UR6, c[0x0][0x284] ;  /* 0x0000a10000067ab9 */ /* 0x000fe20000000800 */
[----:B0-----:R-:W-:Y:S02]  /*2d90*/  IMAD R0, R9, UR4, RZ ;  /* 0x0000000409007c24 */ /* 0x001fe4000f8e02ff */
[----:B------:R-:W-:Y:S02]  /*2da0*/  IMAD.SHL.U32 R12, R18, 0x80, RZ ;  /* 0x00000080120c7824 */ /* 0x000fe400078e00ff */
[C---:B------:R-:W-:Y:S02]  /*2db0*/  IMAD R3, R19.reuse, UR5, R0 ;  /* 0x0000000513037c24 */ /* 0x040fe4000f8e0200 */
[----:B------:R-:W-:Y:S01]  /*2dc0*/  IMAD.SHL.U32 R0, R22, 0x40, RZ ;  /* 0x0000004016007824 */ /* 0x000fe200078e00ff */
[----:B------:R-:W-:Y:S01]  /*2dd0*/  SHF.R.S32.HI R13, RZ, 0x1f, R12 ;  /* 0x0000001fff0d7819 */ /* 0x000fe2000001140c */
[----:B------:R-:W-:Y:S01]  /*2de0*/  IMAD.WIDE.U32 R4, R19, UR4, R94 ;  /* 0x0000000413047c25 */ /* 0x000fe2000f8e005e */
[----:B------:R-:W-:-:S02]  /*2df0*/  ULDC.64 UR4, c[0x0][0x5c8] ;  /* 0x0001720000047ab9 */ /* 0x000fc40000000a00 */
[----:B------:R-:W-:Y:S01]  /*2e00*/  ISETP.GE.AND P0, PT, R0, UR6, PT ;  /* 0x0000000600007c0c */ /* 0x000fe2000bf06270 */
[----:B------:R-:W-:Y:S01]  /*2e10*/  ULDC UR6, c[0x0][0x288] ;  /* 0x0000a20000067ab9 */ /* 0x000fe20000000800 */
[----:B------:R-:W-:Y:S01]  /*2e20*/  IADD3 R4, P1, R12, R4, RZ ;  /* 0x000000040c047210 */ /* 0x000fe20007f3e0ff */
[----:B------:R-:W-:Y:S01]  /*2e30*/  IMAD.WIDE R20, R22, 0x40, R92 ;  /* 0x0000004016147825 */ /* 0x000fe200078e025c */
[----:B------:R-:W-:Y:S02]  /*2e40*/  ISETP.GE.OR P0, PT, R12, UR6, P0 ;  /* 0x000000060c007c0c */ /* 0x000fe40008706670 */
[----:B------:R-:W-:Y:S01]  /*2e50*/  IADD3.X R5, R13, R5, R3, P1, !PT ;  /* 0x000000050d057210 */ /* 0x000fe20000ffe403 */
[----:B------:R-:W-:-:S04]  /*2e60*/  IMAD R7, R21, UR4, RZ ;  /* 0x0000000415077c24 */ /* 0x000fc8000f8e02ff */
[C---:B------:R-:W-:Y:S02]  /*2e70*/  IMAD R7, R20.reuse, UR5, R7 ;  /* 0x0000000514077c24 */ /* 0x040fe4000f8e0207 */
[----:B------:R-:W-:-:S04]  /*2e80*/  IMAD.WIDE.U32 R106, R20, UR4, R4 ;  /* 0x00000004146a7c25 */ /* 0x000fc8000f8e0004 */
[----:B------:R-:W-:Y:S05]  /*2e90*/  @P0 BRA `(.L_x_36) ;  /* 0x0000003c00d80947 */ /* 0x000fea0003800000 */
[----:B-----5:R-:W-:Y:S01]  /*2ea0*/  FSETP.NEU.AND P1, PT, R91, RZ, PT ;  /* 0x000000ff5b00720b */ /* 0x020fe20003f2d000 */
[----:B------:R-:W-:Y:S01]  /*2eb0*/  IMAD.IADD R3, R99, 0x1, -R12 ;  /* 0x0000000163037824 */ /* 0x000fe200078e0a0c */
[----:B------:R-:W-:Y:S01]  /*2ec0*/  BSSY B0, `(.L_x_36) ;  /* 0x00003f3000007945 */ /* 0x000fe20003800000 */
[----:B------:R-:W-:Y:S02]  /*2ed0*/  IMAD.IADD R0, R103, 0x1, -R0 ;  /* 0x0000000167007824 */ /* 0x000fe400078e0a00 */
[----:B------:R-:W-:Y:S01]  /*2ee0*/  IMAD.IADD R115, R107, 0x1, R7 ;  /* 0x000000016b737824 */ /* 0x000fe200078e0207 */
[----:B------:R-:W-:-:S04]  /*2ef0*/  ISETP.GT.AND P0, PT, R3, RZ, PT ;  /* 0x000000ff0300720c */ /* 0x000fc80003f04270 */
[----:B------:R-:W-:-:S03]  /*2f00*/  ISETP.GT.AND P2, PT, R0, RZ, P0 ;  /* 0x000000ff0000720c */ /* 0x000fc60000744270 */
[----:B------:R-:W-:Y:S10]  /*2f10*/  @!P1 BRA `(.L_x_37) ;  /* 0x0000002c001c9947 */ /* 0x000ff40003800000 */
[----:B------:R-:W0:Y:S01]  /*2f20*/  LDC.64 R108, c[0x0][0x5b8] ;  /* 0x00016e00ff6c7b82 */ /* 0x000e220000000a00 */
[----:B------:R-:W-:-:S07]  /*2f30*/  ULDC.64 UR4, c[0x0][0x5c0] ;  /* 0x0001700000047ab9 */ /* 0x000fce0000000a00 */
[----:B------:R-:W1:Y:S08]  /*2f40*/  LDC.64 R110, c[0x0][0x5b0] ;  /* 0x00016c00ff6e7b82 */ /* 0x000e700000000a00 */
[----:B------:R-:W2:Y:S01]  /*2f50*/  LDC.64 R112, c[0x0][0x5a8] ;  /* 0x00016a00ff707b82 */ /* 0x000ea20000000a00 */
[-C--:B0-----:R-:W-:Y:S02]  /*2f60*/  IMAD R6, R9, R108.reuse, RZ ;  /* 0x0000006c09067224 */ /* 0x081fe400078e02ff */
[----:B------:R-:W-:-:S04]  /*2f70*/  IMAD.WIDE.U32 R4, R19, R108, R94 ;  /* 0x0000006c13047225 */ /* 0x000fc800078e005e */
[----:B------:R-:W-:Y:S01]  /*2f80*/  IMAD R107, R19, R109, R6 ;  /* 0x0000006d136b7224 */ /* 0x000fe200078e0206 */
[----:B------:R-:W-:Y:S01]  /*2f90*/  IADD3 R6, P1, R12, R4, RZ ;  /* 0x000000040c067210 */ /* 0x000fe20007f3e0ff */
[----:B-1----:R-:W-:-:S03]  /*2fa0*/  IMAD R4, R21, R110, RZ ;  /* 0x0000006e15047224 */ /* 0x002fc600078e02ff */
[----:B------:R-:W-:Y:S01]  /*2fb0*/  IADD3.X R7, R13, R5, R107, P1, !PT ;  /* 0x000000050d077210 */ /* 0x000fe20000ffe46b */
[C---:B------:R-:W-:Y:S02]  /*2fc0*/  IMAD R21, R20.reuse, R111, R4 ;  /* 0x0000006f14157224 */ /* 0x040fe400078e0204 */
[----:B------:R-:W-:-:S04]  /*2fd0*/  IMAD.WIDE.U32 R4, R20, R110, R6 ;  /* 0x0000006e14047225 */ /* 0x000fc800078e0006 */
[----:B------:R-:W-:Y:S01]  /*2fe0*/  IMAD.IADD R5, R5, 0x1, R21 ;  /* 0x0000000105057824 */ /* 0x000fe200078e0215 */
[----:B--2---:R-:W-:-:S04]  /*2ff0*/  LEA R10, P1, R4, R112, 0x2 ;  /* 0x00000070040a7211 */ /* 0x004fc800078210ff */
[----:B------:R-:W-:-:S05]  /*3000*/  LEA.HI.X R11, R4, R113, R5, 0x2, P1 ;  /* 0x00000071040b7211 */ /* 0x000fca00008f1405 */
[----:B------:R0:W2:Y:S01]  /*3010*/  @P2 LDG.E.LTC128B R18, desc[UR46][R10.64] ;  /* 0x0000002e0a122981 */ /* 0x0000a2000c1e1920 */
[----:B------:R-:W-:Y:S01]  /*3020*/  IMAD.WIDE.U32 R4, R20, R110, R12 ;  /* 0x0000006e14047225 */ /* 0x000fe200078e000c */
[----:B------:R-:W-:Y:S01]  /*3030*/  LEA R8, P3, R106, UR4, 0x2 ;  /* 0x000000046a087c11 */ /* 0x000fe2000f8610ff */
[----:B------:R-:W-:Y:S01]  /*3040*/  BSSY B1, `(.L_x_38) ;  /* 0x0000014000017945 */ /* 0x000fe20003800000 */
[----:B------:R-:W-:Y:S02]  /*3050*/  IADD3 R14, P1, R94, R4, RZ ;  /* 0x000000045e0e7210 */ /* 0x000fe40007f3e0ff */
[----:B------:R-:W-:Y:S02]  /*3060*/  LEA.HI.X R9, R106, UR5, R115, 0x2, P3 ;  /* 0x000000056a097c11 */ /* 0x000fe400098f1473 */
[----:B------:R-:W-:Y:S01]  /*3070*/  IADD3.X R15, R95, R21, R5, P1, !PT ;  /* 0x000000155f0f7210 */ /* 0x000fe20000ffe405 */
[----:B0-----:R-:W-:Y:S01]  /*3080*/  IMAD.SHL.U32 R10, R110, 0x8, RZ ;  /* 0x000000086e0a7824 */ /* 0x001fe200078e00ff */
[----:B------:R-:W-:-:S02]  /*3090*/  ISETP.GT.AND P1, PT, R3, 0x1, PT ;  /* 0x000000010300780c */ /* 0x000fc40003f24270 */
[----:B------:R-:W-:Y:S01]  /*30a0*/  SHF.L.U64.HI R11, R110, 0x3, R111 ;  /* 0x000000036e0b7819 */ /* 0x000fe2000001026f */
[----:B------:R-:W-:Y:S01]  /*30b0*/  IMAD.WIDE.U32 R14, R19, R108, R14 ;  /* 0x0000006c130e7225 */ /* 0x000fe200078e000e */
[----:B------:R-:W-:-:S03]  /*30c0*/  ISETP.GT.AND P3, PT, R0, RZ, P1 ;  /* 0x000000ff0000720c */ /* 0x000fc60000f64270 */
[----:B------:R-:W-:Y:S01]  /*30d0*/  IMAD.WIDE.U32 R10, R20, R110, R10 ;  /* 0x0000006e140a7225 */ /* 0x000fe200078e000a */
[----:B--2---:R-:W-:-:S05]  /*30e0*/  LOP3.LUT R4, R18, 0xffffe000, RZ, 0xc0, !PT ;  /* 0xffffe00012047812 */ /* 0x004fca00078ec0ff */
[----:B------:R-:W-:Y:S01]  /*30f0*/  FMUL R5, R4, R91 ;  /* 0x0000005b04057220 */ /* 0x000fe20000400000 */
[----:B------:R-:W-:-:S03]  /*3100*/  LEA R4, P4, R14, R112, 0x2 ;  /* 0x000000700e047211 */ /* 0x000fc600078810ff */
[----:B------:R-:W-:Y:S01]  /*3110*/  FFMA R109, R24, R90, R5 ;  /* 0x0000005a186d7223 */ /* 0x000fe20000000005 */
[----:B------:R-:W-:-:S04]  /*3120*/  IMAD.IADD R5, R107, 0x1, R15 ;  /* 0x000000016b057824 */ /* 0x000fc800078e020f */
[----:B------:R-:W-:Y:S02]  /*3130*/  F2FP.TF32.F32.PACK_B R109, R109 ;  /* 0x0000006dff6d723e */ /* 0x000fe400024050ff */
[----:B------:R-:W-:-:S03]  /*3140*/  LEA.HI.X R5, R14, R113, R5, 0x2, P4 ;  /* 0x000000710e057211 */ /* 0x000fc600020f1405 */
[----:B------:R0:W-:Y:S01]  /*3150*/  @P2 STG.E desc[UR46][R8.64], R109 ;  /* 0x0000006d08002986 */ /* 0x0001e2000c10192e */
[----:B------:R-:W-:Y:S05]  /*3160*/  @!P3 BRA `(.L_x_39) ;  /* 0x000000000004b947 */ /* 0x000fea0003800000 */
[----:B------:R1:W5:Y:S02]  /*3170*/  LDG.E.LTC128B R18, desc[UR46][R4.64+0x4] ;  /* 0x0000042e04127981 */ /* 0x000364000c1e1920 */
.L_x_39:
[----:B------:R-:W-:Y:S05]  /*3180*/  BSYNC B1 ;  /* 0x0000000000017941 */ /* 0x000fea0003800000 */
.L_x_38:
[----:B-----5:R-:W-:Y:S01]  /*3190*/  LOP3.LUT R14, R18, 0xffffe000, RZ, 0xc0, !PT ;  /* 0xffffe000120e7812 */ /* 0x020fe200078ec0ff */
[----:B------:R-:W-:Y:S01]  /*31a0*/  IMAD.IADD R21, R21, 0x1, R11 ;  /* 0x0000000115157824 */ /* 0x000fe200078e020b */
[----:B------:R-:W-:Y:S02]  /*31b0*/  IADD3 R6, P2, R6, R10, RZ ;  /* 0x0000000a06067210 */ /* 0x000fe40007f5e0ff */
[----:B------:R-:W-:Y:S01]  /*31c0*/  ISETP.GT.AND P0, PT, R0, 0x8, P0 ;  /* 0x000000080000780c */ /* 0x000fe20000704270 */
[----:B------:R-:W-:Y:S02]  /*31d0*/  FMUL R14, R14, R91 ;  /* 0x0000005b0e0e7220 */ /* 0x000fe40000400000 */
[----:B------:R-:W-:Y:S02]  /*31e0*/  IMAD.X R7, R21, 0x1, R7, P2 ;  /* 0x0000000115077824 */ /* 0x000fe400010e0607 */
[----:B------:R-:W-:Y:S01]  /*31f0*/  FFMA R25, R25, R90, R14 ;  /* 0x0000005a19197223 */ /* 0x000fe2000000000e */
[----:B------:R-:W-:-:S04]  /*3200*/  LEA R14, P2, R6, R112, 0x2 ;  /* 0x00000070060e7211 */ /* 0x000fc800078410ff */
[----:B------:R-:W-:Y:S01]  /*3210*/  LEA.HI.X R15, R6, R113, R7, 0x2, P2 ;  /* 0x00000071060f7211 */ /* 0x000fe200010f1407 */
[----:B------:R-:W-:Y:S01]  /*3220*/  @P3 IMAD.MOV.U32 R6, RZ, RZ, R8 ;  /* 0x000000ffff063224 */ /* 0x000fe200078e0008 */
[----:B------:R-:W-:Y:S01]  /*3230*/  F2FP.TF32.F32.PACK_B R25, R25 ;  /* 0x00000019ff19723e */ /* 0x000fe200024050ff */
[----:B------:R-:W-:-:S05]  /*3240*/  @P3 IMAD.MOV.U32 R7, RZ, RZ, R9 ;  /* 0x000000ffff073224 */ /* 0x000fca00078e0009 */
[----:B------:R2:W-:Y:S04]  /*3250*/  @P3 STG.E desc[UR46][R6.64+0x4], R25 ;  /* 0x0000041906003986 */ /* 0x0005e8000c10192e */
[----:B------:R-:W3:Y:S01]  /*3260*/  @P0 LDG.E.LTC128B R18, desc[UR46][R14.64] ;  /* 0x0000002e0e120981 */ /* 0x000ee2000c1e1920 */
[----:B------:R-:W-:Y:S01]  /*3270*/  IADD3 R12, P2, P3, R94, R10, R12 ;  /* 0x0000000a5e0c7210 */ /* 0x000fe20007b5e00c */
[----:B------:R-:W-:Y:S01]  /*3280*/  BSSY B1, `(.L_x_40) ;  /* 0x0000011000017945 */ /* 0x000fe20003800000 */
[----:B------:R-:W-:Y:S02]  /*3290*/  ISETP.GT.AND P1, PT, R0, 0x8, P1 ;  /* 0x000000080000780c */ /* 0x000fe40000f24270 */
[----:B------:R-:W-:-:S03]  /*32a0*/  IADD3.X R13, R95, R21, R13, P2, P3 ;  /* 0x000000155f0d7210 */ /* 0x000fc600017e640d */
[----:B------:R-:W-:Y:S01]  /*32b0*/  IMAD.WIDE.U32 R12, R19, R108, R12 ;  /* 0x0000006c130c7225 */ /* 0x000fe200078e000c */
[----:B------:R-:W-:-:S03]  /*32c0*/  SHF.L.U64.HI R19, R96, 0x2, R97 ;  /* 0x0000000260137819 */ /* 0x000fc60000010261 */
[----:B------:R-:W-:Y:S01]  /*32d0*/  IMAD.IADD R13, R107, 0x1, R13 ;  /* 0x000000016b0d7824 */ /* 0x000fe200078e020d */
[----:B--2---:R-:W-:-:S04]  /*32e0*/  LEA R6, P3, R12, R112, 0x2 ;  /* 0x000000700c067211 */ /* 0x004fc800078610ff */
[----:B------:R-:W-:Y:S02]  /*32f0*/  LEA.HI.X R7, R12, R113, R13, 0x2, P3 ;  /* 0x000000710c077211 */ /* 0x000fe400018f140d */
[----:B---3--:R-:W-:-:S05]  /*3300*/  LOP3.LUT R10, R18, 0xffffe000, RZ, 0xc0, !PT ;  /* 0xffffe000120a7812 */ /* 0x008fca00078ec0ff */
[----:B------:R-:W-:Y:S01]  /*3310*/  FMUL R11, R10, R91 ;  /* 0x0000005b0a0b7220 */ /* 0x000fe20000400000 */
[----:B------:R-:W-:-:S03]  /*3320*/  LEA R10, P2, R96, R8, 0x2 ;  /* 0x00000008600a7211 */ /* 0x000fc600078410ff */
[----:B------:R-:W-:Y:S02]  /*3330*/  FFMA R21, R26, R90, R11 ;  /* 0x0000005a1a157223 */ /* 0x000fe4000000000b */
[----:B------:R-:W-:-:S03]  /*3340*/  IMAD.X R11, R19, 0x1, R9, P2 ;  /* 0x00000001130b7824 */ /* 0x000fc600010e0609 */
[----:B------:R-:W-:-:S05]  /*3350*/  F2FP.TF32.F32.PACK_B R21, R21 ;  /* 0x00000015ff15723e */ /* 0x000fca00024050ff */
[----:B------:R2:W-:Y:S01]  /*3360*/  @P0 STG.E desc[UR46][R10.64], R21 ;  /* 0x000000150a000986 */ /* 0x0005e2000c10192e */
[----:B------:R-:W-:Y:S05]  /*3370*/  @!P1 BRA `(.L_x_41) ;  /* 0x0000000000049947 */ /* 0x000fea0003800000 */
[----:B------:R3:W5:Y:S02]  /*3380*/  LDG.E.LTC128B R18, desc[UR46][R6.64+0x4] ;  /* 0x0000042e06127981 */ /* 0x000764000c1e1920 */
.L_x_41:
[----:B------:R-:W-:Y:S05]  /*3390*/  BSYNC B1 ;  /* 0x0000000000017941 */ /* 0x000fea0003800000 */
.L_x_40:
[----:B-----5:R-:W-:Y:S01]  /*33a0*/  LOP3.LUT R12, R18, 0xffffe000, RZ, 0xc0, !PT ;  /* 0xffffe000120c7812 */ /* 0x020fe200078ec0ff */
[----:B------:R-:W-:Y:S01]  /*33b0*/  BSSY B1, `(.L_x_42) ;  /* 0x0000009000017945 */ /* 0x000fe20003800000 */
[----:B------:R-:W-:-:S03]  /*33c0*/  ISETP.GT.AND P0, PT, R3, 0x8, PT ;  /* 0x000000080300780c */ /* 0x000fc60003f04270 */
[----:B------:R-:W-:Y:S01]  /*33d0*/  FMUL R12, R12, R91 ;  /* 0x0000005b0c0c7220 */ /* 0x000fe20000400000 */
[----:B------:R-:W-:-:S03]  /*33e0*/  ISETP.GT.AND P2, PT, R0, RZ, P0 ;  /* 0x000000ff0000720c */ /* 0x000fc60000744270 */
[----:B------:R-:W-:-:S05]  /*33f0*/  FFMA R27, R27, R90, R12 ;  /* 0x0000005a1b1b7223 */ /* 0x000fca000000000c */
[----:B------:R-:W-:-:S05]  /*3400*/  F2FP.TF32.F32.PACK_B R27, R27 ;  /* 0x0000001bff1b723e */ /* 0x000fca00024050ff */
[----:B------:R4:W-:Y:S01]  /*3410*/  @P1 STG.E desc[UR46][R10.64+0x4], R27 ;  /* 0x0000041b0a001986 */ /* 0x0009e2000c10192e */
[----:B------:R-:W-:Y:S05]  /*3420*/  @!P2 BRA `(.L_x_43) ;  /* 0x000000000004a947 */ /* 0x000fea0003800000 */
[----:B------:R0:W5:Y:S02]  /*3430*/  LDG.E.LTC128B R18, desc[UR46][R4.64+0x20] ;  /* 0x0000202e04127981 */ /* 0x000164000c1e1920 */
.L_x_43:
[----:B------:R-:W-:Y:S05]  /*3440*/  BSYNC B1 ;  /* 0x0000000000017941 */ /* 0x000fea0003800000 */
.L_x_42:
        /* <DEDUP_REMOVED lines=10> */
.L_x_45:
[----:B------:R-:W-:Y:S05]  /*34f0*/  BSYNC B1 ;  /* 0x0000000000017941 */ /* 0x000fea0003800000 */
.L_x_44:
[----:B-----5:R-:W-:Y:S01]  /*3500*/  LOP3.LUT R12, R18, 0xffffe000, RZ, 0xc0, !PT ;  /* 0xffffe000120c7812 */ /* 0x020fe200078ec0ff */
[----:B------:R-:W-:Y:S01]  /*3510*/  BSSY B1, `(.L_x_46) ;  /* 0x0000008000017945 */ /* 0x000fe20003800000 */
[----:B------:R-:W-:-:S03]  /*3520*/  ISETP.GT.AND P0, PT, R0, 0x8, P0 ;  /* 0x000000080000780c */ /* 0x000fc60000704270 */
[----:B------:R-:W-:-:S04]  /*3530*/  FMUL R12, R12, R91 ;  /* 0x0000005b0c0c7220 */ /* 0x000fc80000400000 */
[----:B------:R-:W-:-:S05]  /*3540*/  FFMA R29, R29, R90, R12 ;  /* 0x0000005a1d1d7223 */ /* 0x000fca000000000c */
[----:B------:R-:W-:-:S05]  /*3550*/  F2FP.TF32.F32.PACK_B R29, R29 ;  /* 0x0000001dff1d723e */ /* 0x000fca00024050ff */
[----:B------:R0:W-:Y:S01]  /*3560*/  @P3 STG.E desc[UR46][R8.64+0x24], R29 ;  /* 0x0000241d08003986 */ /* 0x0001e2000c10192e */
[----:B------:R-:W-:Y:S05]  /*3570*/  @!P0 BRA `(.L_x_47) ;  /* 0x0000000000048947 */ /* 0x000fea0003800000 */
[----:B------:R0:W5:Y:S02]  /*3580*/  LDG.E.LTC128B R18, desc[UR46][R6.64+0x20] ;  /* 0x0000202e06127981 */ /* 0x000164000c1e1920 */
.L_x_47:
[----:B------:R-:W-:Y:S05]  /*3590*/  BSYNC B1 ;  /* 0x0000000000017941 */ /* 0x000fea0003800000 */
.L_x_46:
[----:B-----5:R-:W-:Y:S01]  /*35a0*/  LOP3.LUT R12, R18, 0xffffe000, RZ, 0xc0, !PT ;  /* 0xffffe000120c7812 */ /* 0x020fe200078ec0ff */
[----:B------:R-:W-:Y:S01]  /*35b0*/  BSSY B1, `(.L_x_48) ;  /* 0x0000008000017945 */ /* 0x000fe20003800000 */
[----:B------:R-:W-:-:S03]  /*35c0*/  ISETP.GT.AND P1, PT, R0, 0x8, P1 ;  /* 0x000000080000780c */ /* 0x000fc60000f24270 */
[----:B0-----:R-:W-:-:S04]  /*35d0*/  FMUL R13, R12, R91 ;  /* 0x0000005b0c0d7220 */ /* 0x001fc80000400000 */
[----:B------:R-:W-:-:S05]  /*35e0*/  FFMA R13, R30, R90, R13 ;  /* 0x0000005a1e0d7223 */ /* 0x000fca000000000d */
[----:B------:R-:W-:-:S05]  /*35f0*/  F2FP.TF32.F32.PACK_B R13, R13 ;  /* 0x0000000dff0d723e */ /* 0x000fca00024050ff */
[----:B------:R0:W-:Y:S01]  /*3600*/  @P0 STG.E desc[UR46][R10.64+0x20], R13 ;  /* 0x0000200d0a000986 */ /* 0x0001e2000c10192e */
[----:B------:R-:W-:Y:S05]  /*3610*/  @!P1 BRA `(.L_x_49) ;  /* 0x0000000000049947 */ /* 0x000fea0003800000 */
[----:B------:R0:W5:Y:S02]  /*3620*/  LDG.E.LTC128B R18, desc[UR46][R6.64+0x24] ;  /* 0x0000242e06127981 */ /* 0x000164000c1e1920 */
.L_x_49:
[----:B------:R-:W-:Y:S05]  /*3630*/  BSYNC B1 ;  /* 0x0000000000017941 */ /* 0x000fea0003800000 */
.L_x_48:
        /* <DEDUP_REMOVED lines=10> */
.L_x_51:
[----:B------:R-:W-:Y:S05]  /*36e0*/  BSYNC B1 ;  /* 0x0000000000017941 */ /* 0x000fea0003800000 */
.L_x_50:
[----:B-----5:R-:W-:Y:S01]  /*36f0*/  LOP3.LUT R12, R18, 0xffffe000, RZ, 0xc0, !PT ;  /* 0xffffe000120c7812 */ /* 0x020fe200078ec0ff */
[----:B------:R-:W-:Y:S01]  /*3700*/  BSSY B1, `(.L_x_52) ;  /* 0x0000009000017945 */ /* 0x000fe20003800000 */
[----:B------:R-:W-:-:S03]  /*3710*/  ISETP.GT.AND P1, PT, R3, 0x11, PT ;  /* 0x000000110300780c */ /* 0x000fc60003f24270 */
[----:B0-----:R-:W-:Y:S01]  /*3720*/  FMUL R13, R12, R91 ;  /* 0x0000005b0c0d7220 */ /* 0x001fe20000400000 */
[----:B------:R-:W-:-:S03]  /*3730*/  ISETP.GT.AND P3, PT, R0, RZ, P1 ;  /* 0x000000ff0000720c */ /* 0x000fc60000f64270 */
[----:B------:R-:W-:-:S05]  /*3740*/  FFMA R13, R32, R90, R13 ;  /* 0x0000005a200d7223 */ /* 0x000fca000000000d */
[----:B------:R-:W-:-:S05]  /*3750*/  F2FP.TF32.F32.PACK_B R13, R13 ;  /* 0x0000000dff0d723e */ /* 0x000fca00024050ff */
[----:B------:R0:W-:Y:S01]  /*3760*/  @P2 STG.E desc[UR46][R8.64+0x40], R13 ;  /* 0x0000400d08002986 */ /* 0x0001e2000c10192e */
[----:B------:R-:W-:Y:S05]  /*3770*/  @!P3 BRA `(.L_x_53) ;  /* 0x000000000004b947 */ /* 0x000fea0003800000 */
[----:B------:R0:W5:Y:S02]  /*3780*/  LDG.E.LTC128B R18, desc[UR46][R4.64+0x44] ;  /* 0x0000442e04127981 */ /* 0x000164000c1e1920 */
.L_x_53:
[----:B------:R-:W-:Y:S05]  /*3790*/  BSYNC B1 ;  /* 0x0000000000017941 */ /* 0x000fea0003800000 */
.L_x_52:
        /* <DEDUP_REMOVED lines=9> */
.L_x_55:
[----:B------:R-:W-:Y:S05]  /*3830*/  BSYNC B1 ;  /* 0x0000000000017941 */ /* 0x000fea0003800000 */
.L_x_54:
        /* <DEDUP_REMOVED lines=9> */
.L_x_57:
[----:B------:R-:W-:Y:S05]  /*38d0*/  BSYNC B1 ;  /* 0x0000000000017941 */ /* 0x000fea0003800000 */
.L_x_56:
        /* <DEDUP_REMOVED lines=10> */
.L_x_59:
[----:B------:R-:W-:Y:S05]  /*3980*/  BSYNC B1 ;  /* 0x0000000000017941 */ /* 0x000fea0003800000 */
.L_x_58:
        /* <DEDUP_REMOVED lines=10> */
.L_x_61:
[----:B------:R-:W-:Y:S05]  /*3a30*/  BSYNC B1 ;  /* 0x0000000000017941 */ /* 0x000fea0003800000 */
.L_x_60:
        /* <DEDUP_REMOVED lines=9> */
.L_x_63:
[----:B------:R-:W-:Y:S05]  /*3ad0*/  BSYNC B1 ;  /* 0x0000000000017941 */ /* 0x000fea0003800000 */
.L_x_62:
        /* <DEDUP_REMOVED lines=9> */
.L_x_65:
[----:B------:R-:W-:Y:S05]  /*3b70*/  BSYNC B1 ;  /* 0x0000000000017941 */ /* 0x000fea0003800000 */
.L_x_64:
        /* <DEDUP_REMOVED lines=10> */
.L_x_67:
[----:B------:R-:W-:Y:S05]  /*3c20*/  BSYNC B1 ;  /* 0x0000000000017941 */ /* 0x000fea0003800000 */
.L_x_66:
        /* <DEDUP_REMOVED lines=10> */
.L_x_69:
[----:B------:R-:W-:Y:S05]  /*3cd0*/  BSYNC B1 ;  /* 0x0000000000017941 */ /* 0x000fea0003800000 */
.L_x_68:
        /* <DEDUP_REMOVED lines=9> */
.L_x_71:
[----:B------:R-:W-:Y:S05]  /*3d70*/  BSYNC B1 ;  /* 0x0000000000017941 */ /* 0x000fea0003800000 */
.L_x_70:
        /* <DEDUP_REMOVED lines=9> */
.L_x_73:
[----:B------:R-:W-:Y:S05]  /*3e10*/  BSYNC B1 ;  /* 0x0000000000017941 */ /* 0x000fea0003800000 */
.L_x_72:
        /* <DEDUP_REMOVED lines=10> */
.L_x_75:
[----:B------:R-:W-:Y:S05]  /*3ec0*/  BSYNC B1 ;  /* 0x0000000000017941 */ /* 0x000fea0003800000 */
.L_x_74:
        /* <DEDUP_REMOVED lines=10> */
.L_x_77:
[----:B------:R-:W-:Y:S05]  /*3f70*/  BSYNC B1 ;  /* 0x0000000000017941 */ /* 0x000fea0003800000 */
.L_x_76:
        /* <DEDUP_REMOVED lines=9> */
.L_x_79:
[----:B------:R-:W-:Y:S05]  /*4010*/  BSYNC B1 ;  /* 0x0000000000017941 */ /* 0x000fea0003800000 */
.L_x_78:
        /* <DEDUP_REMOVED lines=9> */
.L_x_81:
[----:B------:R-:W-:Y:S05]  /*40b0*/  BSYNC B1 ;  /* 0x0000000000017941 */ /* 0x000fea0003800000 */
.L_x_80:
        /* <DEDUP_REMOVED lines=10> */
.L_x_83:
[----:B------:R-:W-:Y:S05]  /*4160*/  BSYNC B1 ;  /* 0x0000000000017941 */ /* 0x000fea0003800000 */
.L_x_82:
        /* <DEDUP_REMOVED lines=10> */
.L_x_85:
[----:B------:R-:W-:Y:S05]  /*4210*/  BSYNC B1 ;  /* 0x0000000000017941 */ /* 0x000fea0003800000 */
.L_x_84:
        /* <DEDUP_REMOVED lines=9> */
.L_x_87:
[----:B------:R-:W-:Y:S05]  /*42b0*/  BSYNC B1 ;  /* 0x0000000000017941 */ /* 0x000fea0003800000 */
.L_x_86:
        /* <DEDUP_REMOVED lines=9> */
.L_x_89:
[----:B------:R-:W-:Y:S05]  /*4350*/  BSYNC B1 ;  /* 0x0000000000017941 */ /* 0x000fea0003800000 */
.L_x_88:
        /* <DEDUP_REMOVED lines=10> */
.L_x_91:
[----:B------:R-:W-:Y:S05]  /*4400*/  BSYNC B1 ;  /* 0x0000000000017941 */ /* 0x000fea0003800000 */
.L_x_90:
        /* <DEDUP_REMOVED lines=10> */
.L_x_93:
[----:B------:R-:W-:Y:S05]  /*44b0*/  BSYNC B1 ;  /* 0x0000000000017941 */ /* 0x000fea0003800000 */
.L_x_92:
        /* <DEDUP_REMOVED lines=9> */
.L_x_95:
[----:B------:R-:W-:Y:S05]  /*4550*/  BSYNC B1 ;  /* 0x0000000000017941 */ /* 0x000fea0003800000 */
.L_x_94:
        /* <DEDUP_REMOVED lines=9> */
.L_x_97:
[----:B------:R-:W-:Y:S05]  /*45f0*/  BSYNC B1 ;  /* 0x0000000000017941 */ /* 0x000fea0003800000 */
.L_x_96:
        /* <DEDUP_REMOVED lines=10> */
.L_x_99:
[----:B------:R-:W-:Y:S05]  /*46a0*/  BSYNC B1 ;  /* 0x0000000000017941 */ /* 0x000fea0003800000 */
.L_x_98:
        /* <DEDUP_REMOVED lines=10> */
.L_x_101:
[----:B------:R-:W-:Y:S05]  /*4750*/  BSYNC B1 ;  /* 0x0000000000017941 */ /* 0x000fea0003800000 */
.L_x_100:
        /* <DEDUP_REMOVED lines=9> */
.L_x_103:
[----:B------:R-:W-:Y:S05]  /*47f0*/  BSYNC B1 ;  /* 0x0000000000017941 */ /* 0x000fea0003800000 */
.L_x_102:
        /* <DEDUP_REMOVED lines=9> */
.L_x_105:
[----:B------:R-:W-:Y:S05]  /*4890*/  BSYNC B1 ;  /* 0x0000000000017941 */ /* 0x000fea0003800000 */
.L_x_104:
        /* <DEDUP_REMOVED lines=10> */
.L_x_107:
[----:B------:R-:W-:Y:S05]  /*4940*/  BSYNC B1 ;  /* 0x0000000000017941 */ /* 0x000fea0003800000 */
.L_x_106:
        /* <DEDUP_REMOVED lines=10> */
.L_x_109:
[----:B------:R-:W-:Y:S05]  /*49f0*/  BSYNC B1 ;  /* 0x0000000000017941 */ /* 0x000fea0003800000 */
.L_x_108:
        /* <DEDUP_REMOVED lines=9> */
.L_x_111:
[----:B------:R-:W-:Y:S05]  /*4a90*/  BSYNC B1 ;  /* 0x0000000000017941 */ /* 0x000fea0003800000 */
.L_x_110:
        /* <DEDUP_REMOVED lines=9> */
.L_x_113:
[----:B------:R-:W-:Y:S05]  /*4b30*/  BSYNC B1 ;  /* 0x0000000000017941 */ /* 0x000fea0003800000 */
.L_x_112:
        /* <DEDUP_REMOVED lines=10> */
.L_x_115:
[----:B------:R-:W-:Y:S05]  /*4be0*/  BSYNC B1 ;  /* 0x0000000000017941 */ /* 0x000fea0003800000 */
.L_x_114:
        /* <DEDUP_REMOVED lines=10> */
.L_x_117:
[----:B------:R-:W-:Y:S05]  /*4c90*/  BSYNC B1 ;  /* 0x0000000000017941 */ /* 0x000fea0003800000 */
.L_x_116:
        /* <DEDUP_REMOVED lines=9> */
.L_x_119:
[----:B------:R-:W-:Y:S05]  /*4d30*/  BSYNC B1 ;  /* 0x0000000000017941 */ /* 0x000fea0003800000 */
.L_x_118:
        /* <DEDUP_REMOVED lines=9> */
.L_x_121:
[----:B------:R-:W-:Y:S05]  /*4dd0*/  BSYNC B1 ;  /* 0x0000000000017941 */ /* 0x000fea0003800000 */
.L_x_120:
        /* <DEDUP_REMOVED lines=10> */
.L_x_123:
[----:B------:R-:W-:Y:S05]  /*4e80*/  BSYNC B1 ;  /* 0x0000000000017941 */ /* 0x000fea0003800000 */
.L_x_122:
        /* <DEDUP_REMOVED lines=10> */
.L_x_125:
[----:B------:R-:W-:Y:S05]  /*4f30*/  BSYNC B1 ;  /* 0x0000000000017941 */ /* 0x000fea0003800000 */
.L_x_124:
        /* <DEDUP_REMOVED lines=9> */
.L_x_127:
[----:B------:R-:W-:Y:S05]  /*4fd0*/  BSYNC B1 ;  /* 0x0000000000017941 */ /* 0x000fea0003800000 */
.L_x_126:
        /* <DEDUP_REMOVED lines=9> */
.L_x_129:
[----:B------:R-:W-:Y:S05]  /*5070*/  BSYNC B1 ;  /* 0x0000000000017941 */ /* 0x000fea0003800000 */
.L_x_128:
        /* <DEDUP_REMOVED lines=10> */
.L_x_131:
[----:B------:R-:W-:Y:S05]  /*5120*/  BSYNC B1 ;  /* 0x0000000000017941 */ /* 0x000fea0003800000 */
.L_x_130:
        /* <DEDUP_REMOVED lines=10> */
.L_x_133:
[----:B------:R-:W-:Y:S05]  /*51d0*/  BSYNC B1 ;  /* 0x0000000000017941 */ /* 0x000fea0003800000 */
.L_x_132:
        /* <DEDUP_REMOVED lines=9> */
.L_x_135:
[----:B------:R-:W-:Y:S05]  /*5270*/  BSYNC B1 ;  /* 0x0000000000017941 */ /* 0x000fea0003800000 */
.L_x_134:
        /* <DEDUP_REMOVED lines=9> */
.L_x_137:
[----:B------:R-:W-:Y:S05]  /*5310*/  BSYNC B1 ;  /* 0x0000000000017941 */ /* 0x000fea0003800000 */
.L_x_136:
        /* <DEDUP_REMOVED lines=10> */
.L_x_139:
[----:B------:R-:W-:Y:S05]  /*53c0*/  BSYNC B1 ;  /* 0x0000000000017941 */ /* 0x000fea0003800000 */
.L_x_138:
        /* <DEDUP_REMOVED lines=10> */
.L_x_141:
[----:B------:R-:W-:Y:S05]  /*5470*/  BSYNC B1 ;  /* 0x0000000000017941 */ /* 0x000fea0003800000 */
.L_x_140:
        /* <DEDUP_REMOVED lines=9> */
.L_x_143:
[----:B------:R-:W-:Y:S05]  /*5510*/  BSYNC B1 ;  /* 0x0000000000017941 */ /* 0x000fea0003800000 */
.L_x_142:
        /* <DEDUP_REMOVED lines=9> */
.L_x_145:
[----:B------:R-:W-:Y:S05]  /*55b0*/  BSYNC B1 ;  /* 0x0000000000017941 */ /* 0x000fea0003800000 */
.L_x_144:
        /* <DEDUP_REMOVED lines=10> */
.L_x_147:
[----:B------:R-:W-:Y:S05]  /*5660*/  BSYNC B1 ;  /* 0x0000000000017941 */ /* 0x000fea0003800000 */
.L_x_146:
        /* <DEDUP_REMOVED lines=10> */
.L_x_149:
[----:B------:R-:W-:Y:S05]  /*5710*/  BSYNC B1 ;  /* 0x0000000000017941 */ /* 0x000fea0003800000 */
.L_x_148:
        /* <DEDUP_REMOVED lines=9> */
.L_x_151:
[----:B------:R-:W-:Y:S05]  /*57b0*/  BSYNC B1 ;  /* 0x0000000000017941 */ /* 0x000fea0003800000 */
.L_x_150:
        /* <DEDUP_REMOVED lines=9> */
.L_x_153:
[----:B------:R-:W-:Y:S05]  /*5850*/  BSYNC B1 ;  /* 0x0000000000017941 */ /* 0x000fea0003800000 */
.L_x_152:
        /* <DEDUP_REMOVED lines=10> */
.L_x_155:
[----:B------:R-:W-:Y:S05]  /*5900*/  BSYNC B1 ;  /* 0x0000000000017941 */ /* 0x000fea0003800000 */
.L_x_154:
        /* <DEDUP_REMOVED lines=10> */
.L_x_157:
[----:B------:R-:W-:Y:S05]  /*59b0*/  BSYNC B1 ;  /* 0x0000000000017941 */ /* 0x000fea0003800000 */
.L_x_156:
[----:B01---5:R-:W-:Y:S01]  /*59c0*/  LOP3.LUT R4, R18, 0xffffe000, RZ, 0xc0, !PT ;  /* 0xffffe00012047812 */ /* 0x023fe200078ec0ff */
        /* <DEDUP_REMOVED lines=8> */
.L_x_159:
[----:B------:R-:W-:Y:S05]  /*5a50*/  BSYNC B1 ;  /* 0x0000000000017941 */ /* 0x000fea0003800000 */
.L_x_158:
[----:B-----5:R-:W-:Y:S01]  /*5a60*/  LOP3.LUT R4, R18, 0xffffe000, RZ, 0xc0, !PT ;  /* 0xffffe00012047812 */ /* 0x020fe200078ec0ff */
[----:B------:R-:W-:Y:S01]  /*5a70*/  @P0 IMAD.MOV.U32 R5, RZ, RZ, R11 ;  /* 0x000000ffff050224 */ /* 0x000fe200078e000b */
[----:B------:R-:W-:Y:S01]  /*5a80*/  ISETP.GT.AND P1, PT, R0, 0x8, P1 ;  /* 0x000000080000780c */ /* 0x000fe20000f24270 */
[----:B------:R-:W-:Y:S02]  /*5a90*/  BSSY B1, `(.L_x_160) ;  /* 0x0000008000017945 */ /* 0x000fe40003800000 */
[----:B------:R-:W-:Y:S01]  /*5aa0*/  FMUL R3, R4, R91 ;  /* 0x0000005b04037220 */ /* 0x000fe20000400000 */
[----:B------:R-:W-:-:S03]  /*5ab0*/  @P0 IMAD.MOV.U32 R4, RZ, RZ, R10 ;  /* 0x000000ffff040224 */ /* 0x000fc600078e000a */
[----:B------:R-:W-:-:S05]  /*5ac0*/  FFMA R3, R86, R90, R3 ;  /* 0x0000005a56037223 */ /* 0x000fca0000000003 */
[----:B------:R-:W-:-:S05]  /*5ad0*/  F2FP.TF32.F32.PACK_B R3, R3 ;  /* 0x00000003ff03723e */ /* 0x000fca00024050ff */
[----:B------:R0:W-:Y:S01]  /*5ae0*/  @P0 STG.E desc[UR46][R4.64+0x1e0], R3 ;  /* 0x0001e00304000986 */ /* 0x0001e2000c10192e */
[----:B------:R-:W-:Y:S05]  /*5af0*/  @!P1 BRA `(.L_x_161) ;  /* 0x0000000000049947 */ /* 0x000fea0003800000 */
[----:B------:R0:W5:Y:S02]  /*5b00*/  LDG.E.LTC128B R18, desc[UR46][R6.64+0x1e4] ;  /* 0x0001e42e06127981 */ /* 0x000164000c1e1920 */
.L_x_161:
[----:B------:R-:W-:Y:S05]  /*5b10*/  BSYNC B1 ;  /* 0x0000000000017941 */ /* 0x000fea0003800000 */
.L_x_160:
[----:B------:R-:W-:Y:S05]  /*5b20*/  @!P1 BRA `(.L_x_162) ;  /* 0x0000001000b09947 */ /* 0x000fea0003800000 */
[----:B-----5:R-:W-:-:S05]  /*5b30*/  LOP3.LUT R18, R18, 0xffffe000, RZ, 0xc0, !PT ;  /* 0xffffe00012127812 */ /* 0x020fca00078ec0ff */
[----:B------:R-:W-:-:S04]  /*5b40*/  FMUL R18, R18, R91 ;  /* 0x0000005b12127220 */ /* 0x000fc80000400000 */
[----:B------:R-:W-:-:S05]  /*5b50*/  FFMA R87, R87, R90, R18 ;  /* 0x0000005a57577223 */ /* 0x000fca0000000012 */
[----:B------:R-:W-:-:S05]  /*5b60*/  F2FP.TF32.F32.PACK_B R87, R87 ;  /* 0x00000057ff57723e */ /* 0x000fca00024050ff */
[----:B------:R0:W-:Y:S01]  /*5b70*/  STG.E desc[UR46][R10.64+0x1e4], R87 ;  /* 0x0001e4570a007986 */ /* 0x0001e2000c10192e */
[----:B------:R-:W-:Y:S05]  /*5b80*/  BRA `(.L_x_162) ;  /* 0x0000001000987947 */ /* 0x000fea0003800000 */
.L_x_37:
[----:B------:R-:W-:Y:S01]  /*5b90*/  ISETP.GT.AND P4, PT, R3, 0x1, PT ;  /* 0x000000010300780c */ /* 0x000fe20003f84270 */
[----:B------:R-:W-:Y:S01]  /*5ba0*/  ULDC.64 UR4, c[0x0][0x5c0] ;  /* 0x0001700000047ab9 */ /* 0x000fe20000000a00 */
[-C--:B------:R-:W-:Y:S01]  /*5bb0*/  FMUL R9, R24, R90.reuse ;  /* 0x0000005a18097220 */ /* 0x080fe20000400000 */
[----:B------:R-:W-:Y:S01]  /*5bc0*/  LEA R4, P3, R106, UR4, 0x2 ;  /* 0x000000046a047c11 */ /* 0x000fe2000f8610ff */
[-C--:B------:R-:W-:Y:S01]  /*5bd0*/  FMUL R25, R25, R90.reuse ;  /* 0x0000005a19197220 */ /* 0x080fe20000400000 */
[----:B------:R-:W-:Y:S01]  /*5be0*/  ISETP.GT.AND P1, PT, R0, RZ, P4 ;  /* 0x000000ff0000720c */ /* 0x000fe20002724270 */
[-C--:B------:R-:W-:Y:S01]  /*5bf0*/  FMUL R11, R26, R90.reuse ;  /* 0x0000005a1a0b7220 */ /* 0x080fe20000400000 */
[----:B------:R-:W-:Y:S01]  /*5c00*/  LEA.HI.X R5, R106, UR5, R115, 0x2, P3 ;  /* 0x000000056a057c11 */ /* 0x000fe200098f1473 */
[-C--:B------:R-:W-:Y:S01]  /*5c10*/  FMUL R27, R27, R90.reuse ;  /* 0x0000005a1b1b7220 */ /* 0x080fe20000400000 */
[----:B------:R-:W-:Y:S01]  /*5c20*/  F2FP.TF32.F32.PACK_B R9, R9 ;  /* 0x00000009ff09723e */ /* 0x000fe200024050ff */
[-C--:B------:R-:W-:Y:S01]  /*5c30*/  FMUL R29, R29, R90.reuse ;  /* 0x0000005a1d1d7220 */ /* 0x080fe20000400000 */
[----:B------:R-:W-:Y:S01]  /*5c40*/  F2FP.TF32.F32.PACK_B R25, R25 ;  /* 0x00000019ff19723e */ /* 0x000fe200024050ff */
[----:B------:R-:W-:Y:S01]  /*5c50*/  FMUL R31, R31, R90 ;  /* 0x0000005a1f1f7220 */ /* 0x000fe20000400000 */
[C---:B------:R-:W-:Y:S01]  /*5c60*/  SHF.L.U64.HI R7, R96.reuse, 0x2, R97 ;  /* 0x0000000260077819 */ /* 0x040fe20000010261 */
[----:B------:R0:W-:Y:S01]  /*5c70*/  @P2 STG.E desc[UR46][R4.64], R9 ;  /* 0x0000000904002986 */ /* 0x0001e2000c10192e */
[----:B------:R-:W-:Y:S01]  /*5c80*/  LEA R6, P3, R96, R4, 0x2 ;  /* 0x0000000460067211 */ /* 0x000fe200078610ff */
[-C--:B------:R-:W-:Y:S01]  /*5c90*/  FMUL R13, R32, R90.reuse ;  /* 0x0000005a200d7220 */ /* 0x080fe20000400000 */
[C---:B------:R-:W-:Y:S01]  /*5ca0*/  ISETP.GT.AND P2, PT, R3.reuse, 0x8, PT ;  /* 0x000000080300780c */ /* 0x040fe20003f44270 */
[----:B------:R-:W-:Y:S01]  /*5cb0*/  @P1 STG.E desc[UR46][R4.64+0x4], R25 ;  /* 0x0000041904001986 */ /* 0x000fe2000c10192e */
[----:B------:R-:W-:Y:S01]  /*5cc0*/  ISETP.GT.AND P1, PT, R3, 0x9, PT ;  /* 0x000000090300780c */ /* 0x000fe20003f24270 */
[----:B------:R-:W-:Y:S01]  /*5cd0*/  IMAD.X R7, R7, 0x1, R5, P3 ;  /* 0x0000000107077824 */ /* 0x000fe200018e0605 */
[C---:B------:R-:W-:Y:S01]  /*5ce0*/  ISETP.GT.AND P0, PT, R0.reuse, 0x8, P0 ;  /* 0x000000080000780c */ /* 0x040fe20000704270 */
[-C--:B------:R-:W-:Y:S01]  /*5cf0*/  FMUL R33, R33, R90.reuse ;  /* 0x0000005a21217220 */ /* 0x080fe20000400000 */
[C---:B------:R-:W-:Y:S01]  /*5d00*/  ISETP.GT.AND P4, PT, R0.reuse, 0x8, P4 ;  /* 0x000000080000780c */ /* 0x040fe20002784270 */
[-C--:B------:R-:W-:Y:S01]  /*5d10*/  FMUL R35, R35, R90.reuse ;  /* 0x0000005a23237220 */ /* 0x080fe20000400000 */
[----:B------:R-:W-:Y:S01]  /*5d20*/  ISETP.GT.AND P5, PT, R0, RZ, P2 ;  /* 0x000000ff0000720c */ /* 0x000fe200017a4270 */
[-C--:B0-----:R-:W-:Y:S01]  /*5d30*/  FMUL R9, R28, R90.reuse ;  /* 0x0000005a1c097220 */ /* 0x081fe20000400000 */
[C---:B------:R-:W-:Y:S01]  /*5d40*/  ISETP.GT.AND P3, PT, R0.reuse, RZ, P1 ;  /* 0x000000ff0000720c */ /* 0x040fe20000f64270 */
[-C--:B------:R-:W-:Y:S01]  /*5d50*/  FMUL R37, R37, R90.reuse ;  /* 0x0000005a25257220 */ /* 0x080fe20000400000 */
[----:B------:R-:W-:Y:S01]  /*5d60*/  F2FP.TF32.F32.PACK_B R11, R11 ;  /* 0x0000000bff0b723e */ /* 0x000fe200024050ff */
[-C--:B------:R-:W-:Y:S01]  /*5d70*/  FMUL R39, R39, R90.reuse ;  /* 0x0000005a27277220 */ /* 0x080fe20000400000 */
[----:B------:R-:W-:Y:S01]  /*5d80*/  F2FP.TF32.F32.PACK_B R27, R27 ;  /* 0x0000001bff1b723e */ /* 0x000fe200024050ff */
[-C--:B------:R-:W-:Y:S01]  /*5d90*/  FMUL R41, R41, R90.reuse ;  /* 0x0000005a29297220 */ /* 0x080fe20000400000 */
[----:B------:R-:W-:Y:S01]  /*5da0*/  F2FP.TF32.F32.PACK_B R9, R9 ;  /* 0x00000009ff09723e */ /* 0x000fe200024050ff */
[----:B------:R0:W-:Y:S01]  /*5db0*/  @P0 STG.E desc[UR46][R6.64], R11 ;  /* 0x0000000b06000986 */ /* 0x0001e2000c10192e */
[----:B------:R-:W-:Y:S01]  /*5dc0*/  F2FP.TF32.F32.PACK_B R29, R29 ;  /* 0x0000001dff1d723e */ /* 0x000fe200024050ff */
[-C--:B------:R-:W-:Y:S01]  /*5dd0*/  FMUL R43, R43, R90.reuse ;  /* 0x0000005a2b2b7220 */ /* 0x080fe20000400000 */
[----:B------:R-:W-:Y:S01]  /*5de0*/  ISETP.GT.AND P0, PT, R3, 0x10, PT ;  /* 0x000000100300780c */ /* 0x000fe20003f04270 */
[----:B------:R-:W-:Y:S01]  /*5df0*/  @P4 STG.E desc[UR46][R6.64+0x4], R27 ;  /* 0x0000041b06004986 */ /* 0x000fe2000c10192e */
[C---:B------:R-:W-:Y:S01]  /*5e00*/  ISETP.GT.AND P2, PT, R0.reuse, 0x8, P2 ;  /* 0x000000080000780c */ /* 0x040fe20001744270 */
[-C--:B------:R-:W-:Y:S01]  /*5e10*/  FMUL R45, R45, R90.reuse ;  /* 0x0000005a2d2d7220 */ /* 0x080fe20000400000 */
[C---:B------:R-:W-:Y:S01]  /*5e20*/  ISETP.GT.AND P1, PT, R0.reuse, 0x8, P1 ;  /* 0x000000080000780c */ /* 0x040fe20000f24270 */
[----:B------:R1:W-:Y:S01]  /*5e30*/  @P5 STG.E desc[UR46][R4.64+0x20], R9 ;  /* 0x0000200904005986 */ /* 0x0003e2000c10192e */
[----:B------:R-:W-:Y:S01]  /*5e40*/  ISETP.GT.AND P5, PT, R0, RZ, P0 ;  /* 0x000000ff0000720c */ /* 0x000fe200007a4270 */
[-C--:B------:R-:W-:Y:S01]  /*5e50*/  FMUL R47, R47, R90.reuse ;  /* 0x0000005a2f2f7220 */ /* 0x080fe20000400000 */
[----:B------:R-:W-:Y:S01]  /*5e60*/  F2FP.TF32.F32.PACK_B R31, R31 ;  /* 0x0000001fff1f723e */ /* 0x000fe200024050ff */
[----:B------:R-:W-:Y:S01]  /*5e70*/  @P3 STG.E desc[UR46][R4.64+0x24], R29 ;  /* 0x0000241d04003986 */ /* 0x000fe2000c10192e */
[----:B------:R-:W-:Y:S01]  /*5e80*/  ISETP.GT.AND P3, PT, R3, 0x11, PT ;  /* 0x000000110300780c */ /* 0x000fe20003f64270 */
[-C--:B0-----:R-:W-:Y:S01]  /*5e90*/  FMUL R11, R30, R90.reuse ;  /* 0x0000005a1e0b7220 */ /* 0x081fe20000400000 */
[----:B------:R-:W-:Y:S01]  /*5ea0*/  F2FP.TF32.F32.PACK_B R13, R13 ;  /* 0x0000000dff0d723e */ /* 0x000fe200024050ff */
[-C--:B------:R-:W-:Y:S01]  /*5eb0*/  FMUL R49, R49, R90.reuse ;  /* 0x0000005a31317220 */ /* 0x080fe20000400000 */
[----:B------:R-:W-:Y:S01]  /*5ec0*/  ISETP.GT.AND P4, PT, R0, RZ, P3 ;  /* 0x000000ff0000720c */ /* 0x000fe20001f84270 */
[-C--:B------:R-:W-:Y:S01]  /*5ed0*/  FMUL R51, R51, R90.reuse ;  /* 0x0000005a33337220 */ /* 0x080fe20000400000 */
[----:B------:R-:W-:Y:S01]  /*5ee0*/  F2FP.TF32.F32.PACK_B R11, R11 ;  /* 0x0000000bff0b723e */ /* 0x000fe200024050ff */
[-C--:B-1----:R-:W-:Y:S01]  /*5ef0*/  FMUL R9, R34, R90.reuse ;  /* 0x0000005a22097220 */ /* 0x082fe20000400000 */
[----:B------:R-:W-:Y:S01]  /*5f00*/  F2FP.TF32.F32.PACK_B R33, R33 ;  /* 0x00000021ff21723e */ /* 0x000fe200024050ff */
[-C--:B------:R-:W-:Y:S01]  /*5f10*/  FMUL R53, R53, R90.reuse ;  /* 0x0000005a35357220 */ /* 0x080fe20000400000 */
[C---:B------:R-:W-:Y:S01]  /*5f20*/  ISETP.GT.AND P0, PT, R0.reuse, 0x8, P0 ;  /* 0x000000080000780c */ /* 0x040fe20000704270 */
[----:B------:R0:W-:Y:S01]  /*5f30*/  @P2 STG.E desc[UR46][R6.64+0x20], R11 ;  /* 0x0000200b06002986 */ /* 0x0001e2000c10192e */
[----:B------:R-:W-:Y:S01]  /*5f40*/  ISETP.GT.AND P2, PT, R3, 0x19, PT ;  /* 0x000000190300780c */ /* 0x000fe20003f44270 */
[-C--:B------:R-:W-:Y:S01]  /*5f50*/  FMUL R55, R55, R90.reuse ;  /* 0x0000005a37377220 */ /* 0x080fe20000400000 */
[----:B------:R-:W-:Y:S01]  /*5f60*/  F2FP.TF32.F32.PACK_B R9, R9 ;  /* 0x00000009ff09723e */ /* 0x000fe200024050ff */
[----:B------:R-:W-:Y:S01]  /*5f70*/  @P1 STG.E desc[UR46][R6.64+0x24], R31 ;  /* 0x0000241f06001986 */ /* 0x000fe2000c10192e */
[----:B------:R-:W-:Y:S01]  /*5f80*/  ISETP.GT.AND P1, PT, R3, 0x18, PT ;  /* 0x000000180300780c */ /* 0x000fe20003f24270 */
[-C--:B------:R-:W-:Y:S01]  /*5f90*/  FMUL R57, R57, R90.reuse ;  /* 0x0000005a39397220 */ /* 0x080fe20000400000 */
[----:B------:R-:W-:Y:S01]  /*5fa0*/  F2FP.TF32.F32.PACK_B R35, R35 ;  /* 0x00000023ff23723e */ /* 0x000fe200024050ff */
[----:B------:R1:W-:Y:S01]  /*5fb0*/  @P5 STG.E desc[UR46][R4.64+0x40], R13 ;  /* 0x0000400d04005986 */ /* 0x0003e2000c10192e */
[C---:B------:R-:W-:Y:S01]  /*5fc0*/  ISETP.GT.AND P5, PT, R0.reuse, RZ, P1 ;  /* 0x000000ff0000720c */ /* 0x040fe20000fa4270 */
[-C--:B------:R-:W-:Y:S01]  /*5fd0*/  FMUL R59, R59, R90.reuse ;  /* 0x0000005a3b3b7220 */ /* 0x080fe20000400000 */
[----:B------:R-:W-:Y:S01]  /*5fe0*/  F2FP.TF32.F32.PACK_B R37, R37 ;  /* 0x00000025ff25723e */ /* 0x000fe200024050ff */
[----:B------:R-:W-:Y:S01]  /*5ff0*/  @P4 STG.E desc[UR46][R4.64+0x44], R33 ;  /* 0x0000442104004986 */ /* 0x000fe2000c10192e */
[----:B------:R-:W-:Y:S01]  /*6000*/  ISETP.GT.AND P4, PT, R0, 0x8, P3 ;  /* 0x000000080000780c */ /* 0x000fe20001f84270 */
[-C--:B0-----:R-:W-:Y:S01]  /*6010*/  FMUL R11, R36, R90.reuse ;  /* 0x0000005a240b7220 */ /* 0x081fe20000400000 */
[C---:B------:R-:W-:Y:S01]  /*6020*/  ISETP.GT.AND P3, PT, R0.reuse, RZ, P2 ;  /* 0x000000ff0000720c */ /* 0x040fe20001764270 */
[----:B------:R0:W-:Y:S01]  /*6030*/  @P0 STG.E desc[UR46][R6.64+0x40], R9 ;  /* 0x0000400906000986 */ /* 0x0001e2000c10192e */
[----:B------:R-:W-:Y:S01]  /*6040*/  ISETP.GT.AND P1, PT, R0, 0x8, P1 ;  /* 0x000000080000780c */ /* 0x000fe20000f24270 */
[-C--:B------:R-:W-:Y:S01]  /*6050*/  FMUL R61, R61, R90.reuse ;  /* 0x0000005a3d3d7220 */ /* 0x080fe20000400000 */
[----:B------:R-:W-:Y:S01]  /*6060*/  F2FP.TF32.F32.PACK_B R11, R11 ;  /* 0x0000000bff0b723e */ /* 0x000fe200024050ff */
[-C--:B-1----:R-:W-:Y:S01]  /*6070*/  FMUL R13, R40, R90.reuse ;  /* 0x0000005a280d7220 */ /* 0x082fe20000400000 */
[----:B------:R-:W-:Y:S01]  /*6080*/  ISETP.GT.AND P0, PT, R3, 0x20, PT ;  /* 0x000000200300780c */ /* 0x000fe20003f04270 */
[-C--:B------:R-:W-:Y:S01]  /*6090*/  FMUL R63, R63, R90.reuse ;  /* 0x0000005a3f3f7220 */ /* 0x080fe20000400000 */
[----:B------:R-:W-:Y:S01]  /*60a0*/  F2FP.TF32.F32.PACK_B R39, R39 ;  /* 0x00000027ff27723e */ /* 0x000fe200024050ff */
[-C--:B------:R-:W-:Y:S01]  /*60b0*/  FMUL R65, R65, R90.reuse ;  /* 0x0000005a41417220 */ /* 0x080fe20000400000 */
[----:B------:R-:W-:Y:S01]  /*60c0*/  F2FP.TF32.F32.PACK_B R13, R13 ;  /* 0x0000000dff0d723e */ /* 0x000fe200024050ff */
[----:B------:R-:W-:Y:S01]  /*60d0*/  @P4 STG.E desc[UR46][R6.64+0x44], R35 ;  /* 0x0000442306004986 */ /* 0x000fe2000c10192e */
[----:B------:R-:W-:Y:S01]  /*60e0*/  ISETP.GT.AND P4, PT, R0, 0x8, P2 ;  /* 0x000000080000780c */ /* 0x000fe20001784270 */
[-C--:B0-----:R-:W-:Y:S01]  /*60f0*/  FMUL R9, R38, R90.reuse ;  /* 0x0000005a26097220 */ /* 0x081fe20000400000 */
[----:B------:R-:W-:Y:S01]  /*6100*/  ISETP.GT.AND P2, PT, R3, 0x21, PT ;  /* 0x000000210300780c */ /* 0x000fe20003f44270 */
[----:B------:R0:W-:Y:S01]  /*6110*/  @P5 STG.E desc[UR46][R4.64+0x60], R11 ;  /* 0x0000600b04005986 */ /* 0x0001e2000c10192e */
[C---:B------:R-:W-:Y:S01]  /*6120*/  ISETP.GT.AND P5, PT, R0.reuse, RZ, P0 ;  /* 0x000000ff0000720c */ /* 0x040fe200007a4270 */
[-C--:B------:R-:W-:Y:S01]  /*6130*/  FMUL R67, R67, R90.reuse ;  /* 0x0000005a43437220 */ /* 0x080fe20000400000 */
[----:B------:R-:W-:Y:S01]  /*6140*/  F2FP.TF32.F32.PACK_B R9, R9 ;  /* 0x00000009ff09723e */ /* 0x000fe200024050ff */
[----:B------:R-:W-:Y:S01]  /*6150*/  @P3 STG.E desc[UR46][R4.64+0x64], R37 ;  /* 0x0000642504003986 */ /* 0x000fe2000c10192e */
[C---:B------:R-:W-:Y:S01]  /*6160*/  ISETP.GT.AND P3, PT, R0.reuse, RZ, P2 ;  /* 0x000000ff0000720c */ /* 0x040fe20001764270 */
[-C--:B------:R-:W-:Y:S01]  /*6170*/  FMUL R69, R69, R90.reuse ;  /* 0x0000005a45457220 */ /* 0x080fe20000400000 */
[----:B------:R-:W-:Y:S01]  /*6180*/  F2FP.TF32.F32.PACK_B R41, R41 ;  /* 0x00000029ff29723e */ /* 0x000fe200024050ff */
[----:B------:R1:W-:Y:S01]  /*6190*/  @P1 STG.E desc[UR46][R6.64+0x60], R9 ;  /* 0x0000600906001986 */ /* 0x0003e2000c10192e */
[C---:B------:R-:W-:Y:S01]  /*61a0*/  ISETP.GT.AND P0, PT, R0.reuse, 0x8, P0 ;  /* 0x000000080000780c */ /* 0x040fe20000704270 */
[-C--:B------:R-:W-:Y:S01]  /*61b0*/  FMUL R71, R71, R90.reuse ;  /* 0x0000005a47477220 */ /* 0x080fe20000400000 */
[C---:B------:R-:W-:Y:S01]  /*61c0*/  ISETP.GT.AND P1, PT, R3.reuse, 0x28, PT ;  /* 0x000000280300780c */ /* 0x040fe20003f24270 */
[----:B------:R-:W-:Y:S01]  /*61d0*/  @P4 STG.E desc[UR46][R6.64+0x64], R39 ;  /* 0x0000642706004986 */ /* 0x000fe2000c10192e */
[----:B------:R-:W-:Y:S01]  /*61e0*/  ISETP.GT.AND P4, PT, R0, 0x8, P2 ;  /* 0x000000080000780c */ /* 0x000fe20001784270 */
[-C--:B0-----:R-:W-:Y:S01]  /*61f0*/  FMUL R11, R44, R90.reuse ;  /* 0x0000005a2c0b7220 */ /* 0x081fe20000400000 */
[----:B------:R-:W-:Y:S01]  /*6200*/  ISETP.GT.AND P2, PT, R3, 0x29, PT ;  /* 0x000000290300780c */ /* 0x000fe20003f44270 */
[----:B------:R0:W-:Y:S01]  /*6210*/  @P5 STG.E desc[UR46][R4.64+0x80], R13 ;  /* 0x0000800d04005986 */ /* 0x0001e2000c10192e */
[----:B------:R-:W-:Y:S01]  /*6220*/  ISETP.GT.AND P5, PT, R0, RZ, P1 ;  /* 0x000000ff0000720c */ /* 0x000fe20000fa4270 */
[-C--:B------:R-:W-:Y:S01]  /*6230*/  FMUL R73, R73, R90.reuse ;  /* 0x0000005a49497220 */ /* 0x080fe20000400000 */
[----:B------:R-:W-:Y:S01]  /*6240*/  F2FP.TF32.F32.PACK_B R43, R43 ;  /* 0x0000002bff2b723e */ /* 0x000fe200024050ff */
[-C--:B-1----:R-:W-:Y:S01]  /*6250*/  FMUL R9, R42, R90.reuse ;  /* 0x0000005a2a097220 */ /* 0x082fe20000400000 */
[----:B------:R-:W-:Y:S01]  /*6260*/  @P3 STG.E desc[UR46][R4.64+0x84], R41 ;  /* 0x0000842904003986 */ /* 0x000fe2000c10192e */
[----:B------:R-:W-:Y:S01]  /*6270*/  ISETP.GT.AND P3, PT, R0, RZ, P2 ;  /* 0x000000ff0000720c */ /* 0x000fe20001764270 */
[-C--:B------:R-:W-:Y:S01]  /*6280*/  FMUL R75, R75, R90.reuse ;  /* 0x0000005a4b4b7220 */ /* 0x080fe20000400000 */
[----:B------:R-:W-:Y:S01]  /*6290*/  F2FP.TF32.F32.PACK_B R11, R11 ;  /* 0x0000000bff0b723e */ /* 0x000fe200024050ff */
[-C--:B------:R-:W-:Y:S01]  /*62a0*/  FMUL R77, R77, R90.reuse ;  /* 0x0000005a4d4d7220 */ /* 0x080fe20000400000 */
[----:B------:R-:W-:Y:S01]  /*62b0*/  F2FP.TF32.F32.PACK_B R9, R9 ;  /* 0x00000009ff09723e */ /* 0x000fe200024050ff */
[-C--:B------:R-:W-:Y:S01]  /*62c0*/  FMUL R79, R79, R90.reuse ;  /* 0x0000005a4f4f7220 */ /* 0x080fe20000400000 */
[----:B------:R-:W-:Y:S01]  /*62d0*/  F2FP.TF32.F32.PACK_B R45, R45 ;  /* 0x0000002dff2d723e */ /* 0x000fe200024050ff */
[-C--:B0-----:R-:W-:Y:S01]  /*62e0*/  FMUL R13, R48, R90.reuse ;  /* 0x0000005a300d7220 */ /* 0x081fe20000400000 */
[C---:B------:R-:W-:Y:S01]  /*62f0*/  ISETP.GT.AND P1, PT, R0.reuse, 0x8, P1 ;  /* 0x000000080000780c */ /* 0x040fe20000f24270 */
[----:B------:R0:W-:Y:S01]  /*6300*/  @P0 STG.E desc[UR46][R6.64+0x80], R9 ;  /* 0x0000800906000986 */ /* 0x0001e2000c10192e */
[----:B------:R-:W-:Y:S01]  /*6310*/  ISETP.GT.AND P0, PT, R3, 0x30, PT ;  /* 0x000000300300780c */ /* 0x000fe20003f04270 */
[-C--:B------:R-:W-:Y:S01]  /*6320*/  FMUL R81, R81, R90.reuse ;  /* 0x0000005a51517220 */ /* 0x080fe20000400000 */
[----:B------:R-:W-:Y:S01]  /*6330*/  F2FP.TF32.F32.PACK_B R47, R47 ;  /* 0x0000002fff2f723e */ /* 0x000fe200024050ff */
[----:B------:R-:W-:Y:S01]  /*6340*/  @P4 STG.E desc[UR46][R6.64+0x84], R43 ;  /* 0x0000842b06004986 */ /* 0x000fe2000c10192e */
[C---:B------:R-:W-:Y:S01]  /*6350*/  ISETP.GT.AND P4, PT, R0.reuse, 0x8, P2 ;  /* 0x000000080000780c */ /* 0x040fe20001784270 */
[-C--:B------:R-:W-:Y:S01]  /*6360*/  FMUL R83, R83, R90.reuse ;  /* 0x0000005a53537220 */ /* 0x080fe20000400000 */
[----:B------:R-:W-:Y:S01]  /*6370*/  ISETP.GT.AND P2, PT, R3, 0x31, PT ;  /* 0x000000310300780c */ /* 0x000fe20003f44270 */
[----:B------:R1:W-:Y:S01]  /*6380*/  @P5 STG.E desc[UR46][R4.64+0xa0], R11 ;  /* 0x0000a00b04005986 */ /* 0x0003e2000c10192e */
[----:B------:R-:W-:Y:S01]  /*6390*/  ISETP.GT.AND P5, PT, R0, RZ, P0 ;  /* 0x000000ff0000720c */ /* 0x000fe200007a4270 */
[-C--:B------:R-:W-:Y:S01]  /*63a0*/  FMUL R85, R85, R90.reuse ;  /* 0x0000005a55557220 */ /* 0x080fe20000400000 */
[----:B------:R-:W-:Y:S01]  /*63b0*/  F2FP.TF32.F32.PACK_B R13, R13 ;  /* 0x0000000dff0d723e */ /* 0x000fe200024050ff */
[-C--:B0-----:R-:W-:Y:S01]  /*63c0*/  FMUL R9, R46, R90.reuse ;  /* 0x0000005a2e097220 */ /* 0x081fe20000400000 */
[----:B------:R-:W-:Y:S01]  /*63d0*/  @P3 STG.E desc[UR46][R4.64+0xa4], R45 ;  /* 0x0000a42d04003986 */ /* 0x000fe2000c10192e */
[----:B------:R-:W-:Y:S01]  /*63e0*/  ISETP.GT.AND P3, PT, R0, RZ, P2 ;  /* 0x000000ff0000720c */ /* 0x000fe20001764270 */
[----:B------:R-:W-:Y:S01]  /*63f0*/  FMUL R87, R87, R90 ;  /* 0x0000005a57577220 */ /* 0x000fe20000400000 */
[----:B------:R-:W-:-:S02]  /*6400*/  F2FP.TF32.F32.PACK_B R49, R49 ;  /* 0x00000031ff31723e */ /* 0x000fc400024050ff */
[----:B------:R-:W-:Y:S02]  /*6410*/  F2FP.TF32.F32.PACK_B R9, R9 ;  /* 0x00000009ff09723e */ /* 0x000fe400024050ff */
[----:B------:R-:W-:Y:S01]  /*6420*/  ISETP.GT.AND P0, PT, R0, 0x8, P0 ;  /* 0x000000080000780c */ /* 0x000fe20000704270 */
[----:B-1----:R-:W-:Y:S01]  /*6430*/  FMUL R11, R52, R90 ;  /* 0x0000005a340b7220 */ /* 0x002fe20000400000 */
[----:B------:R-:W-:Y:S01]  /*6440*/  F2FP.TF32.F32.PACK_B R51, R51 ;  /* 0x00000033ff33723e */ /* 0x000fe200024050ff */
[----:B------:R0:W-:Y:S01]  /*6450*/  @P1 STG.E desc[UR46][R6.64+0xa0], R9 ;  /* 0x0000a00906001986 */ /* 0x0001e2000c10192e */
[----:B------:R-:W-:Y:S02]  /*6460*/  ISETP.GT.AND P1, PT, R3, 0x38, PT ;  /* 0x000000380300780c */ /* 0x000fe40003f24270 */
[----:B------:R-:W-:Y:S01]  /*6470*/  F2FP.TF32.F32.PACK_B R11, R11 ;  /* 0x0000000bff0b723e */ /* 0x000fe200024050ff */
[----:B------:R-:W-:Y:S01]  /*6480*/  @P4 STG.E desc[UR46][R6.64+0xa4], R47 ;  /* 0x0000a42f06004986 */ /* 0x000fe2000c10192e */
[----:B------:R-:W-:-:S02]  /*6490*/  ISETP.GT.AND P4, PT, R0, 0x8, P2 ;  /* 0x000000080000780c */ /* 0x000fc40001784270 */
[----:B------:R-:W-:Y:S01]  /*64a0*/  ISETP.GT.AND P2, PT, R3, 0x39, PT ;  /* 0x000000390300780c */ /* 0x000fe20003f44270 */
[----:B------:R1:W-:Y:S01]  /*64b0*/  @P5 STG.E desc[UR46][R4.64+0xc0], R13 ;  /* 0x0000c00d04005986 */ /* 0x0003e2000c10192e */
[----:B------:R-:W-:Y:S02]  /*64c0*/  ISETP.GT.AND P5, PT, R0, RZ, P1 ;  /* 0x000000ff0000720c */ /* 0x000fe40000fa4270 */
[----:B------:R-:W-:Y:S01]  /*64d0*/  F2FP.TF32.F32.PACK_B R53, R53 ;  /* 0x00000035ff35723e */ /* 0x000fe200024050ff */
[-C--:B0-----:R-:W-:Y:S01]  /*64e0*/  FMUL R9, R50, R90.reuse ;  /* 0x0000005a32097220 */ /* 0x081fe20000400000 */
[----:B------:R-:W-:Y:S01]  /*64f0*/  @P3 STG.E desc[UR46][R4.64+0xc4], R49 ;  /* 0x0000c43104003986 */ /* 0x000fe2000c10192e */
[C---:B------:R-:W-:Y:S02]  /*6500*/  ISETP.GT.AND P3, PT, R0.reuse, RZ, P2 ;  /* 0x000000ff0000720c */ /* 0x040fe40001764270 */
[----:B------:R-:W-:Y:S02]  /*6510*/  ISETP.GT.AND P1, PT, R0, 0x8, P1 ;  /* 0x000000080000780c */ /* 0x000fe40000f24270 */
[----:B------:R-:W-:Y:S01]  /*6520*/  F2FP.TF32.F32.PACK_B R9, R9 ;  /* 0x00000009ff09723e */ /* 0x000fe200024050ff */
[----:B-1----:R-:W-:Y:S01]  /*6530*/  FMUL R13, R56, R90 ;  /* 0x0000005a380d7220 */ /* 0x002fe20000400000 */
[----:B------:R-:W-:-:S03]  /*6540*/  F2FP.TF32.F32.PACK_B R55, R55 ;  /* 0x00000037ff37723e */ /* 0x000fc600024050ff */
[----:B------:R0:W-:Y:S01]  /*6550*/  @P0 STG.E desc[UR46][R6.64+0xc0], R9 ;  /* 0x0000c00906000986 */ /* 0x0001e2000c10192e */
[C---:B------:R-:W-:Y:S02]  /*6560*/  ISETP.GT.AND P0, PT, R3.reuse, 0x40, PT ;  /* 0x000000400300780c */ /* 0x040fe40003f04270 */
[----:B------:R-:W-:Y:S01]  /*6570*/  F2FP.TF32.F32.PACK_B R13, R13 ;  /* 0x0000000dff0d723e */ /* 0x000fe200024050ff */
[----:B------:R-:W-:Y:S01]  /*6580*/  @P4 STG.E desc[UR46][R6.64+0xc4], R51 ;  /* 0x0000c43306004986 */ /* 0x000fe2000c10192e */
[C---:B------:R-:W-:Y:S02]  /*6590*/  ISETP.GT.AND P4, PT, R0.reuse, 0x8, P2 ;  /* 0x000000080000780c */ /* 0x040fe40001784270 */
[----:B------:R-:W-:Y:S01]  /*65a0*/  ISETP.GT.AND P2, PT, R3, 0x41, PT ;  /* 0x000000410300780c */ /* 0x000fe20003f44270 */
[----:B------:R1:W-:Y:S01]  /*65b0*/  @P5 STG.E desc[UR46][R4.64+0xe0], R11 ;  /* 0x0000e00b04005986 */ /* 0x0003e2000c10192e */
[----:B------:R-:W-:Y:S02]  /*65c0*/  ISETP.GT.AND P5, PT, R0, RZ, P0 ;  /* 0x000000ff0000720c */ /* 0x000fe400007a4270 */
[----:B------:R-:W-:Y:S01]  /*65d0*/  F2FP.TF32.F32.PACK_B R57, R57 ;  /* 0x00000039ff39723e */ /* 0x000fe200024050ff */
[----:B0-----:R-:W-:Y:S01]  /*65e0*/  FMUL R9, R54, R90 ;  /* 0x0000005a36097220 */ /* 0x001fe20000400000 */
[----:B------:R-:W-:Y:S01]  /*65f0*/  @P3 STG.E desc[UR46][R4.64+0xe4], R53 ;  /* 0x0000e43504003986 */ /* 0x000fe2000c10192e */
[----:B------:R-:W-:-:S02]  /*6600*/  ISETP.GT.AND P3, PT, R0, RZ, P2 ;  /* 0x000000ff0000720c */ /* 0x000fc40001764270 */
        /* <DEDUP_REMOVED lines=61> */
[----:B------:R-:W-:Y:S01]  /*69e0*/  @P3 STG.E desc[UR46][R4.64+0x164], R69 ;  /* 0x0001644504003986 */ /* 0x000fe2000c10192e */
[----:B0-----:R-:W-:Y:S01]  /*69f0*/  FMUL R9, R70, R90 ;  /* 0x0000005a46097220 */ /* 0x001fe20000400000 */
[----:B------:R-:W-:-:S02]  /*6a00*/  ISETP.GT.AND P3, PT, R0, RZ, P2 ;  /* 0x000000ff0000720c */ /* 0x000fc40001764270 */
[----:B------:R-:W-:Y:S02]  /*6a10*/  ISETP.GT.AND P0, PT, R0, 0x8, P0 ;  /* 0x000000080000780c */ /* 0x000fe40000704270 */
[----:B------:R-:W-:Y:S01]  /*6a20*/  F2FP.TF32.F32.PACK_B R9, R9 ;  /* 0x00000009ff09723e */ /* 0x000fe200024050ff */
[----:B-1----:R-:W-:Y:S01]  /*6a30*/  FMUL R11, R76, R90 ;  /* 0x0000005a4c0b7220 */ /* 0x002fe20000400000 */
[----:B------:R-:W-:-:S03]  /*6a40*/  F2FP.TF32.F32.PACK_B R75, R75 ;  /* 0x0000004bff4b723e */ /* 0x000fc600024050ff */
[----:B------:R0:W-:Y:S01]  /*6a50*/  @P1 STG.E desc[UR46][R6.64+0x160], R9 ;  /* 0x0001600906001986 */ /* 0x0001e2000c10192e */
[----:B------:R-:W-:Y:S02]  /*6a60*/  F2FP.TF32.F32.PACK_B R77, R77 ;  /* 0x0000004dff4d723e */ /* 0x000fe400024050ff */
[----:B------:R-:W-:Y:S01]  /*6a70*/  F2FP.TF32.F32.PACK_B R11, R11 ;  /* 0x0000000bff0b723e */ /* 0x000fe200024050ff */
[----:B------:R-:W-:Y:S01]  /*6a80*/  @P4 STG.E desc[UR46][R6.64+0x164], R71 ;  /* 0x0001644706004986 */ /* 0x000fe2000c10192e */
[C---:B------:R-:W-:Y:S02]  /*6a90*/  ISETP.GT.AND P4, PT, R3.reuse, 0x68, PT ;  /* 0x000000680300780c */ /* 0x040fe40003f84270 */
[----:B------:R-:W-:Y:S01]  /*6aa0*/  F2FP.TF32.F32.PACK_B R79, R79 ;  /* 0x0000004fff4f723e */ /* 0x000fe200024050ff */
[----:B------:R1:W-:Y:S01]  /*6ab0*/  @P5 STG.E desc[UR46][R4.64+0x180], R13 ;  /* 0x0001800d04005986 */ /* 0x0003e2000c10192e */
[----:B------:R-:W-:Y:S02]  /*6ac0*/  ISETP.GT.AND P5, PT, R3, 0x69, PT ;  /* 0x000000690300780c */ /* 0x000fe40003fa4270 */
[----:B------:R-:W-:Y:S01]  /*6ad0*/  F2FP.TF32.F32.PACK_B R81, R81 ;  /* 0x00000051ff51723e */ /* 0x000fe200024050ff */
[----:B------:R-:W-:Y:S01]  /*6ae0*/  @P3 STG.E desc[UR46][R4.64+0x184], R73 ;  /* 0x0001844904003986 */ /* 0x000fe2000c10192e */
[----:B------:R-:W-:Y:S01]  /*6af0*/  ISETP.GT.AND P3, PT, R0, 0x8, P2 ;  /* 0x000000080000780c */ /* 0x000fe20001764270 */
[----:B0-----:R-:W-:Y:S01]  /*6b00*/  FMUL R9, R74, R90 ;  /* 0x0000005a4a097220 */ /* 0x001fe20000400000 */
[----:B------:R-:W-:-:S02]  /*6b10*/  ISETP.GT.AND P2, PT, R0, RZ, P4 ;  /* 0x000000ff0000720c */ /* 0x000fc40002744270 */
[C---:B------:R-:W-:Y:S02]  /*6b20*/  ISETP.GT.AND P1, PT, R0.reuse, RZ, P5 ;  /* 0x000000ff0000720c */ /* 0x040fe40002f24270 */
[----:B------:R-:W-:Y:S01]  /*6b30*/  ISETP.GT.AND P4, PT, R0, 0x8, P4 ;  /* 0x000000080000780c */ /* 0x000fe20002784270 */
[----:B-1----:R-:W-:Y:S01]  /*6b40*/  FMUL R13, R78, R90 ;  /* 0x0000005a4e0d7220 */ /* 0x002fe20000400000 */
[----:B------:R-:W-:Y:S02]  /*6b50*/  ISETP.GT.AND P5, PT, R0, 0x8, P5 ;  /* 0x000000080000780c */ /* 0x000fe40002fa4270 */
[----:B------:R-:W-:Y:S02]  /*6b60*/  F2FP.TF32.F32.PACK_B R9, R9 ;  /* 0x00000009ff09723e */ /* 0x000fe400024050ff */
[----:B------:R-:W-:Y:S02]  /*6b70*/  F2FP.TF32.F32.PACK_B R13, R13 ;  /* 0x0000000dff0d723e */ /* 0x000fe400024050ff */
[----:B------:R-:W-:Y:S01]  /*6b80*/  F2FP.TF32.F32.PACK_B R83, R83 ;  /* 0x00000053ff53723e */ /* 0x000fe200024050ff */
[----:B------:R0:W-:Y:S01]  /*6b90*/  @P0 STG.E desc[UR46][R6.64+0x180], R9 ;  /* 0x0001800906000986 */ /* 0x0001e2000c10192e */
[----:B------:R-:W-:-:S02]  /*6ba0*/  ISETP.GT.AND P0, PT, R3, 0x79, PT ;  /* 0x000000790300780c */ /* 0x000fc40003f04270 */
[----:B------:R-:W-:Y:S01]  /*6bb0*/  F2FP.TF32.F32.PACK_B R85, R85 ;  /* 0x00000055ff55723e */ /* 0x000fe200024050ff */
[----:B------:R-:W-:Y:S01]  /*6bc0*/  @P3 STG.E desc[UR46][R6.64+0x184], R75 ;  /* 0x0001844b06003986 */ /* 0x000fe2000c10192e */
[C---:B------:R-:W-:Y:S02]  /*6bd0*/  ISETP.GT.AND P3, PT, R3.reuse, 0x70, PT ;  /* 0x000000700300780c */ /* 0x040fe40003f64270 */
[----:B------:R-:W-:Y:S01]  /*6be0*/  F2FP.TF32.F32.PACK_B R87, R87 ;  /* 0x00000057ff57723e */ /* 0x000fe200024050ff */
[----:B------:R1:W-:Y:S01]  /*6bf0*/  @P2 STG.E desc[UR46][R4.64+0x1a0], R11 ;  /* 0x0001a00b04002986 */ /* 0x0003e2000c10192e */
[----:B------:R-:W-:-:S03]  /*6c00*/  ISETP.GT.AND P2, PT, R3, 0x71, PT ;  /* 0x000000710300780c */ /* 0x000fc60003f44270 */
[----:B------:R-:W-:Y:S01]  /*6c10*/  @P1 STG.E desc[UR46][R4.64+0x1a4], R77 ;  /* 0x0001a44d04001986 */ /* 0x000fe2000c10192e */
[----:B------:R-:W-:Y:S01]  /*6c20*/  ISETP.GT.AND P1, PT, R3, 0x78, PT ;  /* 0x000000780300780c */ /* 0x000fe20003f24270 */
[-C--:B------:R-:W-:Y:S01]  /*6c30*/  FMUL R3, R80, R90.reuse ;  /* 0x0000005a50037220 */ /* 0x080fe20000400000 */
[-C--:B0-----:R-:W-:Y:S01]  /*6c40*/  FMUL R9, R82, R90.reuse ;  /* 0x0000005a52097220 */ /* 0x081fe20000400000 */
[----:B------:R0:W-:Y:S01]  /*6c50*/  @P4 STG.E desc[UR46][R6.64+0x1a0], R13 ;  /* 0x0001a00d06004986 */ /* 0x0001e2000c10192e */
[C---:B------:R-:W-:Y:S02]  /*6c60*/  ISETP.GT.AND P4, PT, R0.reuse, RZ, P3 ;  /* 0x000000ff0000720c */ /* 0x040fe40001f84270 */
[----:B------:R-:W-:Y:S01]  /*6c70*/  F2FP.TF32.F32.PACK_B R3, R3 ;  /* 0x00000003ff03723e */ /* 0x000fe200024050ff */
[----:B------:R-:W-:Y:S01]  /*6c80*/  @P5 STG.E desc[UR46][R6.64+0x1a4], R79 ;  /* 0x0001a44f06005986 */ /* 0x000fe2000c10192e */
[----:B------:R-:W-:Y:S01]  /*6c90*/  ISETP.GT.AND P5, PT, R0, RZ, P2 ;  /* 0x000000ff0000720c */ /* 0x000fe200017a4270 */
[----:B-1----:R-:W-:Y:S01]  /*6ca0*/  FMUL R11, R84, R90 ;  /* 0x0000005a540b7220 */ /* 0x002fe20000400000 */
[----:B------:R-:W-:-:S02]  /*6cb0*/  ISETP.GT.AND P3, PT, R0, 0x8, P3 ;  /* 0x000000080000780c */ /* 0x000fc40001f64270 */
[----:B------:R-:W-:Y:S02]  /*6cc0*/  ISETP.GT.AND P2, PT, R0, 0x8, P2 ;  /* 0x000000080000780c */ /* 0x000fe40001744270 */
[----:B------:R-:W-:Y:S01]  /*6cd0*/  F2FP.TF32.F32.PACK_B R9, R9 ;  /* 0x00000009ff09723e */ /* 0x000fe200024050ff */
[----:B0-----:R-:W-:Y:S01]  /*6ce0*/  FMUL R13, R86, R90 ;  /* 0x0000005a560d7220 */ /* 0x001fe20000400000 */
[----:B------:R-:W-:Y:S01]  /*6cf0*/  F2FP.TF32.F32.PACK_B R11, R11 ;  /* 0x0000000bff0b723e */ /* 0x000fe200024050ff */
[----:B------:R-:W-:Y:S01]  /*6d00*/  @P4 STG.E desc[UR46][R4.64+0x1c0], R3 ;  /* 0x0001c00304004986 */ /* 0x000fe2000c10192e */
[C---:B------:R-:W-:Y:S02]  /*6d10*/  ISETP.GT.AND P4, PT, R0.reuse, RZ, P1 ;  /* 0x000000ff0000720c */ /* 0x040fe40000f84270 */
[C---:B------:R-:W-:Y:S01]  /*6d20*/  ISETP.GT.AND P1, PT, R0.reuse, 0x8, P1 ;  /* 0x000000080000780c */ /* 0x040fe20000f24270 */
[----:B------:R-:W-:Y:S01]  /*6d30*/  @P5 STG.E desc[UR46][R4.64+0x1c4], R81 ;  /* 0x0001c45104005986 */ /* 0x000fe2000c10192e */
[----:B------:R-:W-:-:S02]  /*6d40*/  ISETP.GT.AND P5, PT, R0, RZ, P0 ;  /* 0x000000ff0000720c */ /* 0x000fc400007a4270 */
[----:B------:R-:W-:Y:S01]  /*6d50*/  ISETP.GT.AND P0, PT, R0, 0x8, P0 ;  /* 0x000000080000780c */ /* 0x000fe20000704270 */
[----:B------:R-:W-:Y:S01]  /*6d60*/  @P3 STG.E desc[UR46][R6.64+0x1c0], R9 ;  /* 0x0001c00906003986 */ /* 0x000fe2000c10192e */
[----:B------:R-:W-:-:S03]  /*6d70*/  F2FP.TF32.F32.PACK_B R13, R13 ;  /* 0x0000000dff0d723e */ /* 0x000fc600024050ff */
[----:B------:R-:W-:Y:S04]  /*6d80*/  @P2 STG.E desc[UR46][R6.64+0x1c4], R83 ;  /* 0x0001c45306002986 */ /* 0x000fe8000c10192e */
[----:B------:R-:W-:Y:S04]  /*6d90*/  @P4 STG.E desc[UR46][R4.64+0x1e0], R11 ;  /* 0x0001e00b04004986 */ /* 0x000fe8000c10192e */
[----:B------:R0:W-:Y:S02]  /*6da0*/  @P5 STG.E desc[UR46][R4.64+0x1e4], R85 ;  /* 0x0001e45504005986 */ /* 0x0001e4000c10192e */
[----:B0-----:R-:W-:-:S02]  /*6db0*/  @P1 IMAD.MOV.U32 R4, RZ, RZ, R6 ;  /* 0x000000ffff041224 */ /* 0x001fc400078e0006 */
[----:B------:R-:W-:-:S05]  /*6dc0*/  @P1 IMAD.MOV.U32 R5, RZ, RZ, R7 ;  /* 0x000000ffff051224 */ /* 0x000fca00078e0007 */
[----:B------:R0:W-:Y:S04]  /*6dd0*/  @P1 STG.E desc[UR46][R4.64+0x1e0], R13 ;  /* 0x0001e00d04001986 */ /* 0x0001e8000c10192e */
[----:B------:R0:W-:Y:S02]  /*6de0*/  @P0 STG.E desc[UR46][R6.64+0x1e4], R87 ;  /* 0x0001e45706000986 */ /* 0x0001e4000c10192e */
.L_x_162:
[----:B------:R-:W-:Y:S05]  /*6df0*/  BSYNC B0 ;  /* 0x0000000000007941 */ /* 0x000fea0003800000 */
.L_x_36:
[----:B0-----:R-:W2:Y:S01]  /*6e00*/  LDL.64 R4, [R1] ;  /* 0x0000000001047983 */ /* 0x001ea20000100a00 */
[----:B------:R-:W-:Y:S01]  /*6e10*/  ULDC.64 UR4, c[0x0][0x650] ;  /* 0x0001940000047ab9 */ /* 0x000fe20000000a00 */
[----:B------:R-:W-:Y:S02]  /*6e20*/  IMAD.U32 R0, RZ, RZ, UR45 ;  /* 0x0000002dff007e24 */ /* 0x000fe4000f8e00ff */
[----:B------:R-:W-:Y:S02]  /*6e30*/  IMAD.MOV.U32 R22, RZ, RZ, -0x1 ;  /* 0xffffffffff167424 */ /* 0x000fe400078e00ff */
[----:B------:R0:W-:Y:S01]  /*6e40*/  SYNCS.ARRIVE.TRANS64.A1T0 RZ, [R0+UR41], RZ ;  /* 0x000000ff00ff79a7 */ /* 0x0001e20008100029 */
[----:B-----5:R-:W-:Y:S02]  /*6e50*/  IMAD.MOV.U32 R18, RZ, RZ, -0x1 ;  /* 0xffffffffff127424 */ /* 0x020fe400078e00ff */
[----:B------:R-:W-:Y:S01]  /*6e60*/  IMAD.MOV.U32 R19, RZ, RZ, -0x1 ;  /* 0xffffffffff137424 */ /* 0x000fe200078e00ff */
[----:B0-----:R-:W-:-:S02]  /*6e70*/  PRMT R0, RZ, 0x7610, R0 ;  /* 0x00007610ff007816 */ /* 0x001fc40000000000 */
[----:B--2---:R-:W-:-:S05]  /*6e80*/  LEA R16, P0, R4, R16, 0x1 ;  /* 0x0000001004107211 */ /* 0x004fca00078008ff */
[----:B------:R-:W-:Y:S01]  /*6e90*/  IMAD.X R17, R100, 0x1, R17, P0 ;  /* 0x0000000164117824 */ /* 0x000fe200000e0611 */
[----:B------:R-:W-:-:S04]  /*6ea0*/  ISETP.GE.U32.AND P0, PT, R16, UR4, PT ;  /* 0x0000000410007c0c */ /* 0x000fc8000bf06070 */
[----:B------:R-:W-:-:S13]  /*6eb0*/  ISETP.GE.U32.AND.EX P0, PT, R17, UR5, PT, P0 ;  /* 0x0000000511007c0c */ /* 0x000fda000bf06100 */
[----:B------:R-:W-:Y:S05]  /*6ec0*/  @P0 BRA `(.L_x_163) ;  /* 0x00000004004c0947 */ /* 0x000fea0003800000 */
[----:B----4-:R-:W0:Y:S01]  /*6ed0*/  LDC.64 R10, c[0x0][0x628] ;  /* 0x00018a00ff0a7b82 */ /* 0x010e220000000a00 */
[----:B------:R-:W2:Y:S01]  /*6ee0*/  S2R R12, SR_CTAID.X ;  /* 0x00000000000c7919 */ /* 0x000ea20000002500 */
[----:B------:R-:W-:Y:S02]  /*6ef0*/  IMAD.MOV.U32 R8, RZ, RZ, R16 ;  /* 0x000000ffff087224 */ /* 0x000fe400078e0010 */
[----:B------:R-:W-:Y:S01]  /*6f00*/  IMAD.MOV.U32 R9, RZ, RZ, R17 ;  /* 0x000000ffff097224 */ /* 0x000fe200078e0011 */
[----:B------:R-:W4:Y:S03]  /*6f10*/  S2R R18, SR_CTAID.Y ;  /* 0x0000000000127919 */ /* 0x000f260000002600 */
[----:B------:R-:W1:Y:S08]  /*6f20*/  LDC R0, c[0x0][0x630] ;  /* 0x00018c00ff007b82 */ /* 0x000e700000000800 */
[----:B------:R-:W1:Y:S01]  /*6f30*/  LDC.64 R14, c[0x0][0x620] ;  /* 0x00018800ff0e7b82 */ /* 0x000e620000000a00 */
[----:B0-----:R-:W-:-:S04]  /*6f40*/  ISETP.NE.U32.AND P0, PT, R10, RZ, PT ;  /* 0x000000ff0a00720c */ /* 0x001fc80003f05070 */
[----:B------:R-:W-:-:S13]  /*6f50*/  ISETP.NE.AND.EX P0, PT, R11, RZ, PT, P0 ;  /* 0x000000ff0b00720c */ /* 0x000fda0003f05300 */
[----:B-12-4-:R-:W-:Y:S05]  /*6f60*/  @!P0 BRA `(.L_x_164) ;  /* 0x0000000000288947 */ /* 0x016fea0003800000 */
[----:B------:R-:W0:Y:S02]  /*6f70*/  LDC R3, c[0x0][0x634] ;  /* 0x00018d00ff037b82 */ /* 0x000e240000000800 */
[----:B0-----:R-:W-:-:S05]  /*6f80*/  IADD3 R3, P0, R16, R3, RZ ;  /* 0x0000000310037210 */ /* 0x001fca0007f1e0ff */
[----:B------:R-:W-:-:S04]  /*6f90*/  IMAD.X R13, RZ, RZ, R17, P0 ;  /* 0x000000ffff0d7224 */ /* 0x000fc800000e0611 */
[----:B------:R-:W-:-:S04]  /*6fa0*/  IMAD.WIDE.U32 R4, R13, R10, RZ ;  /* 0x0000000a0d047225 */ /* 0x000fc800078e00ff */
[----:B---3--:R-:W-:-:S04]  /*6fb0*/  IMAD.WIDE.U32 R6, P0, R3, R11, R4 ;  /* 0x0000000b03067225 */ /* 0x008fc80007800004 */
[----:B------:R-:W-:-:S04]  /*6fc0*/  IMAD.WIDE.U32 R4, R3, R10, RZ ;  /* 0x0000000a03047225 */ /* 0x000fc800078e00ff */
[----:B------:R-:W-:Y:S01]  /*6fd0*/  IMAD.X R9, RZ, RZ, RZ, P0 ;  /* 0x000000ffff097224 */ /* 0x000fe200000e06ff */
[----:B------:R-:W-:Y:S01]  /*6fe0*/  IADD3 RZ, P0, R5, R6, RZ ;  /* 0x0000000605ff7210 */ /* 0x000fe20007f1e0ff */
[----:B------:R-:W-:-:S04]  /*6ff0*/  IMAD.MOV.U32 R8, RZ, RZ, R7 ;  /* 0x000000ffff087224 */ /* 0x000fc800078e0007 */
[----:B------:R-:W-:-:S08]  /*7000*/  IMAD.WIDE.U32.X R8, R13, R11, R8, P0 ;  /* 0x0000000b0d087225 */ /* 0x000fd000000e0408 */
.L_x_164:
[-CC-:B------:R-:W-:Y:S01]  /*7010*/  SHF.R.U64 R19, R8, R0.reuse, R9.reuse ;  /* 0x0000000008137219 */ /* 0x180fe20000001209 */
[----:B------:R-:W0:Y:S01]  /*7020*/  LDC.64 R24, c[0x0][0x640] ;  /* 0x00019000ff187b82 */ /* 0x000e220000000a00 */
[----:B------:R-:W-:Y:S01]  /*7030*/  SHF.R.U32.HI R0, RZ, R0, R9 ;  /* 0x00000000ff007219 */ /* 0x000fe20000011609 */
[----:B------:R-:W-:Y:S01]  /*7040*/  ULDC UR4, c[0x0][0x150] ;  /* 0x0000540000047ab9 */ /* 0x000fe20000000800 */
[----:B------:R-:W-:Y:S02]  /*7050*/  IADD3 R3, P0, RZ, -R19, RZ ;  /* 0x80000013ff037210 */ /* 0x000fe40007f1e0ff */
[----:B---3--:R-:W-:-:S03]  /*7060*/  I2FP.F32.U32 R7, R12 ;  /* 0x0000000c00077245 */ /* 0x008fc60000201000 */
[----:B------:R-:W1:Y:S01]  /*7070*/  LDC R6, c[0x0][0x618] ;  /* 0x00018600ff067b82 */ /* 0x000e620000000800 */
[----:B------:R-:W-:Y:S02]  /*7080*/  IMAD.X R5, RZ, RZ, ~R0, P0 ;  /* 0x000000ffff057224 */ /* 0x000fe400000e0e00 */
[----:B------:R-:W-:Y:S01]  /*7090*/  FMUL R7, R7, UR4 ;  /* 0x0000000407077c20 */ /* 0x000fe20008400000 */
[----:B------:R-:W-:Y:S01]  /*70a0*/  ULDC UR4, c[0x0][0x154] ;  /* 0x0000550000047ab9 */ /* 0x000fe20000000800 */
[-C--:B------:R-:W-:Y:S02]  /*70b0*/  IMAD R0, R5, R14.reuse, RZ ;  /* 0x0000000e05007224 */ /* 0x080fe400078e02ff */
[C---:B------:R-:W-:Y:S01]  /*70c0*/  IMAD.WIDE.U32 R4, R3.reuse, R14, R16 ;  /* 0x0000000e03047225 */ /* 0x040fe200078e0010 */
[----:B------:R-:W2:Y:S01]  /*70d0*/  LDC R8, c[0x0][0x608] ;  /* 0x00018200ff087b82 */ /* 0x000ea20000000800 */
[----:B------:R-:W3:Y:S02]  /*70e0*/  F2I.U32.TRUNC.NTZ R7, R7 ;  /* 0x0000000700077305 */ /* 0x000ee4000020f000 */
[----:B------:R-:W-:Y:S01]  /*70f0*/  IMAD R3, R3, R15, R0 ;  /* 0x0000000f03037224 */ /* 0x000fe200078e0200 */
[----:B------:R-:W-:-:S03]  /*7100*/  I2FP.F32.U32 R0, R18 ;  /* 0x0000001200007245 */ /* 0x000fc60000201000 */
[----:B------:R-:W-:Y:S01]  /*7110*/  IMAD.IADD R3, R5, 0x1, R3 ;  /* 0x0000000105037824 */ /* 0x000fe200078e0203 */
[----:B------:R-:W4:Y:S01]  /*7120*/  LDC R11, c[0x0][0x658] ;  /* 0x00019600ff0b7b82 */ /* 0x000f220000000800 */
[----:B0-----:R-:W-:-:S04]  /*7130*/  ISETP.NE.U32.AND P0, PT, R24, RZ, PT ;  /* 0x000000ff1800720c */ /* 0x001fc80003f05070 */
[----:B------:R-:W-:-:S03]  /*7140*/  ISETP.NE.AND.EX P0, PT, R25, RZ, PT, P0 ;  /* 0x000000ff1900720c */ /* 0x000fc60003f05300 */
[----:B------:R-:W0:Y:S01]  /*7150*/  LDC R9, c[0x0][0x144] ;  /* 0x00005100ff097b82 */ /* 0x000e220000000800 */
[-C--:B-1----:R-:W-:Y:S01]  /*7160*/  SHF.R.U64 R10, R4, R6.reuse, R3 ;  /* 0x00000006040a7219 */ /* 0x082fe20000001203 */
[----:B---3--:R-:W-:Y:S01]  /*7170*/  IMAD.MOV R7, RZ, RZ, -R7 ;  /* 0x000000ffff077224 */ /* 0x008fe200078e0a07 */
[----:B------:R-:W-:Y:S01]  /*7180*/  SHF.R.U32.HI R3, RZ, R6, R3 ;  /* 0x00000006ff037219 */ /* 0x000fe20000011603 */
[----:B------:R-:W-:-:S04]  /*7190*/  FMUL R6, R0, UR4 ;  /* 0x0000000400067c20 */ /* 0x000fc80008400000 */
[----:B------:R-:W1:Y:S01]  /*71a0*/  LDC R21, c[0x0][0x148] ;  /* 0x00005200ff157b82 */ /* 0x000e620000000800 */
[----:B------:R3:W0:Y:S01]  /*71b0*/  F2I.U32.TRUNC.NTZ R14, R6 ;  /* 0x00000006000e7305 */ /* 0x000622000020f000 */
[-CC-:B--2---:R-:W-:Y:S02]  /*71c0*/  SHF.R.U64 R13, R10, R8.reuse, R3.reuse ;  /* 0x000000080a0d7219 */ /* 0x184fe40000001203 */
[----:B------:R-:W-:-:S04]  /*71d0*/  SHF.R.U32.HI R0, RZ, R8, R3 ;  /* 0x00000008ff007219 */ /* 0x000fc80000011603 */
[----:B------:R-:W2:Y:S01]  /*71e0*/  LDC R20, c[0x0][0x648] ;  /* 0x00019200ff147b82 */ /* 0x000ea20000000800 */
[-CC-:B----4-:R-:W-:Y:S02]  /*71f0*/  SHF.R.U64 R15, R13, R11.reuse, R0.reuse ;  /* 0x0000000b0d0f7219 */ /* 0x190fe40000001200 */
[----:B------:R-:W-:-:S03]  /*7200*/  SHF.R.U32.HI R5, RZ, R11, R0 ;  /* 0x0000000bff057219 */ /* 0x000fc60000011600 */
[----:B------:R-:W-:Y:S02]  /*7210*/  IMAD.MOV.U32 R4, RZ, RZ, R15 ;  /* 0x000000ffff047224 */ /* 0x000fe400078e000f */
[----:B------:R-:W4:Y:S01]  /*7220*/  LDC R26, c[0x0][0x638] ;  /* 0x00018e00ff1a7b82 */ /* 0x000f220000000800 */
[----:B0-----:R-:W-:-:S07]  /*7230*/  IMAD R22, R9, R7, R12 ;  /* 0x0000000709167224 */ /* 0x001fce00078e020c */
[----:B------:R-:W0:Y:S08]  /*7240*/  LDC R27, c[0x0][0x610] ;  /* 0x00018400ff1b7b82 */ /* 0x000e300000000800 */
[----:B------:R-:W0:Y:S01]  /*7250*/  LDC R28, c[0x0][0x600] ;  /* 0x00018000ff1c7b82 */ /* 0x000e220000000800 */
[----:B-123--:R-:W-:Y:S05]  /*7260*/  @!P0 BRA `(.L_x_165) ;  /* 0x0000000000288947 */ /* 0x00efea0003800000 */
[----:B------:R-:W1:Y:S02]  /*7270*/  LDC R0, c[0x0][0x64c] ;  /* 0x00019300ff007b82 */ /* 0x000e640000000800 */
[----:B-1----:R-:W-:-:S05]  /*7280*/  IADD3 R3, P0, R15, R0, RZ ;  /* 0x000000000f037210 */ /* 0x002fca0007f1e0ff */
        /* <DEDUP_REMOVED lines=8> */
.L_x_165:
[----:B------:R-:W-:Y:S01]  /*7310*/  ISETP.NE.AND P0, PT, R2, 0x1, PT ;  /* 0x000000010200780c */ /* 0x000fe20003f05270 */
[----:B------:R-:W-:Y:S01]  /*7320*/  IMAD.MOV R14, RZ, RZ, -R14 ;  /* 0x000000ffff0e7224 */ /* 0x000fe200078e0a0e */
[----:B------:R-:W-:Y:S02]  /*7330*/  SHF.R.U64 R0, R4, R20, R5 ;  /* 0x0000001404007219 */ /* 0x000fe40000001205 */
[----:B------:R-:W-:Y:S02]  /*7340*/  LOP3.LUT R3, R13, R102, RZ, 0xc0, !PT ;  /* 0x000000660d037212 */ /* 0x000fe400078ec0ff */
[----:B------:R-:W-:Y:S01]  /*7350*/  LOP3.LUT R5, R10, R101, RZ, 0xc0, !PT ;  /* 0x000000650a057212 */ /* 0x000fe200078ec0ff */
[----:B------:R-:W-:Y:S02]  /*7360*/  IMAD.MOV R4, RZ, RZ, -R0 ;  /* 0x000000ffff047224 */ /* 0x000fe400078e0a00 */
[----:B------:R-:W-:Y:S02]  /*7370*/  IMAD R3, R98, R0, R3 ;  /* 0x0000000062037224 */ /* 0x000fe400078e0203 */
[----:B----4-:R-:W-:-:S02]  /*7380*/  IMAD R0, R4, R26, R15 ;  /* 0x0000001a04007224 */ /* 0x010fc400078e020f */
[----:B------:R-:W-:Y:S02]  /*7390*/  @P0 IMAD R22, R21, R14, R18 ;  /* 0x0000000e15160224 */ /* 0x000fe400078e0212 */
[----:B------:R-:W-:Y:S02]  /*73a0*/  IMAD.MOV.U32 R4, RZ, RZ, 0x1 ;  /* 0x00000001ff047424 */ /* 0x000fe400078e00ff */
[----:B0-----:R-:W-:Y:S02]  /*73b0*/  IMAD R22, R3, R27, R22 ;  /* 0x0000001b03167224 */ /* 0x001fe400078e0216 */
[----:B------:R-:W-:Y:S01]  /*73c0*/  IMAD R3, R0, R28, R5 ;  /* 0x0000001c00037224 */ /* 0x000fe200078e0205 */
[----:B------:R-:W-:-:S04]  /*73d0*/  PRMT R0, R4, 0x7610, R0 ;  /* 0x0000761004007816 */ /* 0x000fc80000000000 */
[----:B------:R-:W-:Y:S02]  /*73e0*/  SEL R18, R3, R22, !P0 ;  /* 0x0000001603127207 */ /* 0x000fe40004000000 */
[----:B------:R-:W-:-:S07]  /*73f0*/  SEL R22, R22, R3, !P0 ;  /* 0x0000000316167207 */ /* 0x000fce0004000000 */
.L_x_163:
[----:B------:R-:W-:Y:S01]  /*7400*/  LOP3.LUT P0, RZ, R0, 0xff, RZ, 0xc0, !PT ;  /* 0x000000ff00ff7812 */ /* 0x000fe2000780c0ff */
[----:B------:R-:W-:Y:S01]  /*7410*/  UIMAD.WIDE.U32 UR4, UR36, -0x33333333, URZ ;  /* 0xcccccccd240478a5 */ /* 0x000fe2000f8e003f */
[----:B------:R-:W-:-:S03]  /*7420*/  LOP3.LUT R105, R105, 0x1, RZ, 0x3c, !PT ;  /* 0x0000000169697812 */ /* 0x000fc600078e3cff */
[----:B------:R-:W-:-:S04]  /*7430*/  USHF.R.U32.HI UR4, URZ, 0x2, UR5 ;  /* 0x000000023f047899 */ /* 0x000fc80008011605 */
[----:B------:R-:W-:-:S04]  /*7440*/  UIMAD UR36, UR4, -0x5, UR36 ;  /* 0xfffffffb042478a4 */ /* 0x000fc8000f8e0224 */
[----:B------:R-:W-:Y:S08]  /*7450*/  @P0 BRA `(.L_x_166) ;  /* 0xffffffa000d00947 */ /* 0x000ff0000383ffff */
[----:B------:R-:W-:Y:S05]  /*7460*/  EXIT ;  /* 0x000000000000794d */ /* 0x000fea0003800000 */
.L_x_17:
[----:B------:R-:W-:-:S08]  /*7470*/  ISETP.NE.AND P0, PT, R9, RZ, PT ;  /* 0x000000ff0900720c */ /* 0x000fd00003f05270 */
[----:B0-----:R-:W0:-:S00]  /*7480*/  USETMAXREG.DEALLOC.CTAPOOL 0x28 ;  /* 0x00000028000079c8 */ /* 0x001e0000080e0500 */
[----:B------:R-:W-:Y:S05]  /*7490*/  @P0 EXIT ;  /* 0x000000000000094d */ /* 0x000fea0003800000 */
[----:B0-----:R-:W-:Y:S01]  /*74a0*/  LOP3.LUT P0, RZ, R3, 0xff, RZ, 0xc0, !PT ;  /* 0x000000ff03ff7812 */ /* 0x001fe2000780c0ff */
[----:B------:R-:W-:Y:S02]  /*74b0*/  IMAD.MOV.U32 R3, RZ, RZ, 0x1 ;  /* 0x00000001ff037424 */ /* 0x000fe400078e00ff */
[----:B------:R-:W-:-:S10]  /*74c0*/  IMAD.MOV.U32 R8, RZ, RZ, RZ ;  /* 0x000000ffff087224 */ /* 0x000fd400078e00ff */
[----:B------:R-:W-:Y:S05]  /*74d0*/  @!P0 BRA `(.L_x_167) ;  /* 0x0000000c00f08947 */ /* 0x000fea0003800000 */
[----:B------:R-:W0:Y:S01]  /*74e0*/  S2UR UR7, SR_CgaCtaId ;  /* 0x00000000000779c3 */ /* 0x000e220000008800 */
[----:B------:R-:W-:Y:S01]  /*74f0*/  UMOV UR9, 0x1 ;  /* 0x0000000100097882 */ /* 0x000fe20000000000 */
[----:B------:R-:W-:Y:S01]  /*7500*/  LOP3.LUT P0, RZ, R4, 0x1f, RZ, 0xc0, !PT ;  /* 0x0000001f04ff7812 */ /* 0x000fe2000780c0ff */
[----:B------:R-:W-:Y:S01]  /*7510*/  ULDC UR5, c[0x0][0x658] ;  /* 0x0001960000057ab9 */ /* 0x000fe20000000800 */
[----:B------:R-:W-:Y:S01]  /*7520*/  UMOV UR8, 0xffffffff ;  /* 0xffffffff00087882 */ /* 0x000fe20000000000 */
[----:B------:R-:W-:Y:S01]  /*7530*/  BSSY B0, `(.L_x_167) ;  /* 0x00000f6000007945 */ /* 0x000fe20003800000 */
[----:B------:R-:W-:Y:S01]  /*7540*/  USHF.L.U32 UR8, UR8, UR5, URZ ;  /* 0x0000000508087299 */ /* 0x000fe2000800063f */
[C---:B------:R-:W-:Y:S01]  /*7550*/  ISETP.NE.AND P2, PT, R5.reuse, RZ, PT ;  /* 0x000000ff0500720c */ /* 0x040fe20003f45270 */
[----:B------:R-:W-:Y:S01]  /*7560*/  UMOV UR31, 0x5 ;  /* 0x00000005001f7882 */ /* 0x000fe20000000000 */
[----:B------:R-:W-:Y:S01]  /*7570*/  ISETP.NE.OR P0, PT, R5, RZ, !P0 ;  /* 0x000000ff0500720c */ /* 0x000fe20004705670 */
[----:B------:R-:W-:Y:S01]  /*7580*/  IMAD.MOV.U32 R10, RZ, RZ, 0x1 ;  /* 0x00000001ff0a7424 */ /* 0x000fe200078e00ff */
[----:B------:R-:W-:Y:S01]  /*7590*/  LOP3.LUT R9, R23, 0x2, RZ, 0xfc, !PT ;  /* 0x0000000217097812 */ /* 0x000fe200078efcff */
[----:B------:R-:W-:Y:S01]  /*75a0*/  IMAD.MOV.U32 R3, RZ, RZ, 0x1 ;  /* 0x00000001ff037424 */ /* 0x000fe200078e00ff */
[----:B------:R-:W-:Y:S01]  /*75b0*/  ULDC UR4, c[0x0][0x600] ;  /* 0x0001800000047ab9 */ /* 0x000fe20000000800 */
[----:B------:R-:W-:Y:S01]  /*75c0*/  IMAD.MOV.U32 R8, RZ, RZ, RZ ;  /* 0x000000ffff087224 */ /* 0x000fe200078e00ff */
[----:B------:R-:W-:-:S02]  /*75d0*/  UIADD3 UR39, UR37, 0x1, URZ ;  /* 0x0000000125277890 */ /* 0x000fc4000fffe03f */
[----:B------:R-:W-:Y:S02]  /*75e0*/  UIADD3 UR4, UR4, -0x1, URZ ;  /* 0xffffffff04047890 */ /* 0x000fe4000fffe03f */
[----:B------:R-:W-:Y:S02]  /*75f0*/  USHF.L.U32 UR5, UR9, UR5, URZ ;  /* 0x0000000509057299 */ /* 0x000fe4000800063f */
[----:B------:R-:W-:Y:S02]  /*7600*/  ULOP3.LUT UR29, URZ, UR8, URZ, 0x33, !UPT ;  /* 0x000000083f1d7292 */ /* 0x000fe4000f8e333f */
[----:B0-----:R-:W-:Y:S02]  /*7610*/  ULOP3.LUT UR6, UR7, 0x1, URZ, 0xc0, !UPT ;  /* 0x0000000107067892 */ /* 0x001fe4000f8ec03f */
[----:B------:R-:W-:Y:S02]  /*7620*/  USHF.R.U32.HI UR45, URZ, 0x1, UR7 ;  /* 0x000000013f2d7899 */ /* 0x000fe40008011607 */
[----:B------:R-:W-:-:S02]  /*7630*/  USHF.L.U32 UR13, UR7, 0x6, URZ ;  /* 0x00000006070d7899 */ /* 0x000fc4000800063f */
[----:B------:R-:W-:Y:S02]  /*7640*/  USHF.L.U32 UR21, UR7, 0xb, URZ ;  /* 0x0000000b07157899 */ /* 0x000fe4000800063f */
[----:B------:R-:W-:Y:S02]  /*7650*/  ULOP3.LUT UR7, UR7, 0xfffffffe, URZ, 0xc0, !UPT ;  /* 0xfffffffe07077892 */ /* 0x000fe4000f8ec03f */
[----:B------:R-:W-:Y:S02]  /*7660*/  UISETP.GT.U32.AND UP0, UPT, UR6, 0xffff, UPT ;  /* 0x0000ffff0600788c */ /* 0x000fe4000bf04070 */
[----:B------:R-:W-:Y:S02]  /*7670*/  USHF.L.U32 UR30, UR9, UR7, URZ ;  /* 0x00000007091e7299 */ /* 0x000fe4000800063f */
[----:B------:R-:W-:Y:S02]  /*7680*/  ULOP3.LUT UR7, UR7, 0x1, URZ, 0xfc, !UPT ;  /* 0x0000000107077892 */ /* 0x000fe4000f8efc3f */
[----:B------:R-:W-:-:S02]  /*7690*/  USEL UR6, UR6, 0xffff, !UP0 ;  /* 0x0000ffff06067887 */ /* 0x000fc4000c000000 */
[----:B------:R-:W-:Y:S02]  /*76a0*/  USHF.L.U32 UR7, UR9, UR7, URZ ;  /* 0x0000000709077299 */ /* 0x000fe4000800063f */
[----:B------:R-:W-:Y:S02]  /*76b0*/  ULOP3.LUT UR6, UR6, 0xffff, URZ, 0xc0, !UPT ;  /* 0x0000ffff06067892 */ /* 0x000fe4000f8ec03f */
[----:B------:R-:W-:Y:S02]  /*76c0*/  ULOP3.LUT UR30, UR30, UR7, URZ, 0xfc, !UPT ;  /* 0x000000071e1e7292 */ /* 0x000fe4000f8efc3f */
[----:B------:R-:W-:Y:S02]  /*76d0*/  USHF.L.U32 UR31, UR31, UR6, URZ ;  /* 0x000000061f1f7299 */ /* 0x000fe4000800063f */
[----:B------:R-:W-:Y:S02]  /*76e0*/  ULOP3.LUT UR13, UR13, 0x40, URZ, 0xc0, !UPT ;  /* 0x000000400d0d7892 */ /* 0x000fe4000f8ec03f */
[----:B------:R-:W-:Y:S01]  /*76f0*/  ULOP3.LUT UR21, UR21, 0x800, URZ, 0xc0, !UPT ;  /* 0x0000080015157892 */ /* 0x000fe2000f8ec03f */
[----:B------:R-:W-:-:S11]  /*7700*/  ULDC.64 UR6, c[0x0][0x198] ;  /* 0x0000660000067ab9 */ /* 0x000fd60000000a00 */
.L_x_179:
[----:B------:R-:W-:-:S03]  /*7710*/  UMOV UR8, 0xffffffff ;  /* 0xffffffff00087882 */ /* 0x000fc60000000000 */
[----:B------:R-:W-:Y:S05]  /*7720*/  BRA.DIV UR8, `(.L_x_168) ;  /* 0x00000012089c7947 */ /* 0x000fea000b800000 */
[----:B------:R-:W-:-:S13]  /*7730*/  ELECT P6, URZ, PT ;  /* 0x00000000003f782f */ /* 0x000fda00038c0000 */
.L_x_193:
[----:B------:R-:W0:Y:S01]  /*7740*/  LDC R4, c[0x0][0x28c] ;  /* 0x0000a300ff047b82 */ /* 0x000e220000000800 */
[----:B------:R-:W-:Y:S01]  /*7750*/  BSSY B1, `(.L_x_169) ;  /* 0x000005f000017945 */ /* 0x000fe20003800000 */
[----:B0-----:R-:W-:-:S13]  /*7760*/  ISETP.LT.OR P6, PT, R4, 0x1, !P6 ;  /* 0x000000010400780c */ /* 0x001fda00077c1670 */
[----:B------:R-:W-:Y:S05]  /*7770*/  @P6 BRA `(.L_x_170) ;  /* 0x0000000400706947 */ /* 0x000fea0003800000 */
[----:B------:R-:W-:Y:S01]  /*7780*/  LEA R22, R22, UR45, 0x1 ;  /* 0x0000002d16167c11 */ /* 0x000fe2000f8e08ff */
[----:B------:R-:W-:Y:S01]  /*7790*/  IMAD.MOV.U32 R13, RZ, RZ, RZ ;  /* 0x000000ffff0d7224 */ /* 0x000fe200078e00ff */
[----:B------:R-:W-:Y:S01]  /*77a0*/  LEA R18, R18, UR13, 0x7 ;  /* 0x0000000d12127c11 */ /* 0x000fe2000f8e38ff */
[----:B------:R-:W-:Y:S02]  /*77b0*/  IMAD.U32 R14, RZ, RZ, UR39 ;  /* 0x00000027ff0e7e24 */ /* 0x000fe4000f8e00ff */
[----:B------:R-:W-:Y:S02]  /*77c0*/  IMAD.MOV.U32 R4, RZ, RZ, R3 ;  /* 0x000000ffff047224 */ /* 0x000fe400078e0003 */
[----:B------:R-:W-:Y:S02]  /*77d0*/  IMAD.MOV.U32 R5, RZ, RZ, R8 ;  /* 0x000000ffff057224 */ /* 0x000fe400078e0008 */
[----:B------:R-:W-:-:S07]  /*77e0*/  IMAD.SHL.U32 R22, R22, 0x20, RZ ;  /* 0x0000002016167824 */ /* 0x000fce00078e00ff */
.L_x_174:
[----:B------:R-:W0:Y:S01]  /*77f0*/  S2R R7, SR_CgaCtaId ;  /* 0x0000000000077919 */ /* 0x000e220000008800 */
[----:B------:R-:W-:-:S04]  /*7800*/  MOV R6, 0x400 ;  /* 0x0000040000067802 */ /* 0x000fc80000000f00 */
[----:B0-----:R-:W-:Y:S02]  /*7810*/  LEA R12, R7, R6, 0x18 ;  /* 0x00000006070c7211 */ /* 0x001fe400078ec0ff */
[----:B------:R-:W-:Y:S01]  /*7820*/  SHF.L.U32 R6, R4, 0x1f, RZ ;  /* 0x0000001f04067819 */ /* 0x000fe200000006ff */
[----:B------:R-:W0:Y:S02]  /*7830*/  @!P2 LDC R7, c[0x0][0x500] ;  /* 0x00014000ff07ab82 */ /* 0x000e240000000800 */
[----:B------:R-:W-:-:S04]  /*7840*/  IMAD R11, R5, 0x8, R12 ;  /* 0x00000008050b7824 */ /* 0x000fc800078e020c */
[----:B------:R-:W1:Y:S02]  /*7850*/  SYNCS.PHASECHK.TRANS64.TRYWAIT P1, [R11+URZ+0x28], R6 ;  /* 0x000028060b0075a7 */ /* 0x000e64000802017f */
[----:B-1----:R-:W-:Y:S05]  /*7860*/  @!P1 BRA `(.L_x_171) ;  /* 0x00000010006c9947 */ /* 0x002fea0003800000 */
.L_x_194:
[----:B-1----:R-:W-:Y:S01]  /*7870*/  PRMT R6, R9, 0x9910, RZ ;  /* 0x0000991009067816 */ /* 0x002fe200000000ff */
[----:B0-----:R0:W-:Y:S03]  /*7880*/  @!P2 SYNCS.ARRIVE.TRANS64 RZ, [R11+URZ], R7 ;  /* 0x000000070bffa9a7 */ /* 0x0011e6000800003f */
[----:B------:R-:W-:-:S13]  /*7890*/  ISETP.NE.AND P1, PT, R6, 0x2, PT ;  /* 0x000000020600780c */ /* 0x000fda0003f25270 */
[----:B0-----:R-:W-:Y:S05]  /*78a0*/  @P1 BRA `(.L_x_172) ;  /* 0x0000000000041947 */ /* 0x001fea0003800000 */
[----:B------:R-:W-:Y:S01]  /*78b0*/  BPT.TRAP 0x1 ;  /* 0x000000040000795c */ /* 0x000fe20000300000 */
.L_x_172:
[----:B------:R-:W-:Y:S05]  /*78c0*/  @P0 BRA `(.L_x_173) ;  /* 0x0000000000040947 */ /* 0x000fea0003800000 */
[----:B------:R-:W-:Y:S01]  /*78d0*/  BPT.TRAP 0x1 ;  /* 0x000000040000795c */ /* 0x000fe20000300000 */
.L_x_173:
[C---:B------:R-:W-:Y:S01]  /*78e0*/  LEA R6, R5.reuse, UR45, 0x3 ;  /* 0x0000002d05067c11 */ /* 0x040fe2000f8e18ff */
[----:B------:R-:W-:Y:S01]  /*78f0*/  UIADD3 UR46, UP0, UR6, 0xf0, URZ ;  /* 0x000000f0062e7890 */ /* 0x000fe2000ff1e03f */
[----:B------:R-:W-:Y:S01]  /*7900*/  LEA R7, R5, UR21, 0xe ;  /* 0x0000001505077c11 */ /* 0x000fe2000f8e70ff */
[----:B------:R-:W-:Y:S01]  /*7910*/  UPRMT UR53, URZ, 0x5410, UR31 ;  /* 0x000054103f357896 */ /* 0x000fe2000800001f */
[----:B------:R-:W-:Y:S01]  /*7920*/  R2UR UR10, R13 ;  /* 0x000000000d0a72ca */ /* 0x000fe200000e0000 */
[----:B------:R-:W-:Y:S01]  /*7930*/  IMAD.SHL.U32 R6, R6, 0x400, RZ ;  /* 0x0000040006067824 */ /* 0x000fe200078e00ff */
[----:B------:R-:W-:Y:S01]  /*7940*/  R2UR UR9, R11 ;  /* 0x000000000b0972ca */ /* 0x000fe200000e0000 */
[--C-:B------:R-:W-:Y:S01]  /*7950*/  IMAD R7, R7, 0x4, R12.reuse ;  /* 0x0000000407077824 */ /* 0x100fe200078e020c */
[----:B------:R-:W-:Y:S01]  /*7960*/  R2UR UR11, R22 ;  /* 0x00000000160b72ca */ /* 0x000fe200000e0000 */
[----:B------:R-:W-:Y:S01]  /*7970*/  IMAD R6, R6, 0x4, R12 ;  /* 0x0000000406067824 */ /* 0x000fe200078e020c */
[----:B------:R-:W-:Y:S01]  /*7980*/  R2UR UR12, R19 ;  /* 0x00000000130c72ca */ /* 0x000fe200000e0000 */
[----:B------:R-:W-:Y:S01]  /*7990*/  UIADD3.X UR47, URZ, UR7, URZ, UP0, !UPT ;  /* 0x000000073f2f7290 */ /* 0x000fe200087fe43f */
[----:B------:R-:W-:Y:S01]  /*79a0*/  R2UR UR18, R7 ;  /* 0x00000000071272ca */ /* 0x000fe200000e0000 */
[----:B------:R-:W-:Y:S01]  /*79b0*/  VIADD R14, R14, 0xffffffff ;  /* 0xffffffff0e0e7836 */ /* 0x000fe20000000000 */
[----:B------:R-:W-:Y:S01]  /*79c0*/  R2UR UR40, R6 ;  /* 0x00000000062872ca */ /* 0x000fe200000e0000 */
[----:B------:R-:W-:Y:S01]  /*79d0*/  UIADD3 UR22, UP1, UR6, 0x1f0, URZ ;  /* 0x000001f006167890 */ /* 0x000fe2000ff3e03f */
[----:B------:R-:W-:Y:S01]  /*79e0*/  R2UR UR35, R18 ;  /* 0x00000000122372ca */ /* 0x000fe200000e0000 */
[----:B------:R-:W-:Y:S01]  /*79f0*/  UIADD3 UR58, UR10, 0x20, URZ ;  /* 0x000000200a3a7890 */ /* 0x000fe2000fffe03f */
[----:B------:R-:W-:Y:S01]  /*7a00*/  ISETP.GT.AND P3, PT, R14, 0x1, PT ;  /* 0x000000010e00780c */ /* 0x000fe20003f64270 */
[----:B------:R-:W-:Y:S01]  /*7a10*/  UIADD3 UR50, UR10, 0x40, URZ ;  /* 0x000000400a327890 */ /* 0x000fe2000fffe03f */
[----:B------:R-:W-:Y:S01]  /*7a20*/  VIADD R5, R5, 0x1 ;  /* 0x0000000105057836 */ /* 0x000fe20000000000 */
[----:B------:R-:W-:Y:S01]  /*7a30*/  UIADD3 UR42, UR10, 0x60, URZ ;  /* 0x000000600a2a7890 */ /* 0x000fe2000fffe03f */
[----:B------:R-:W-:Y:S01]  /*7a40*/  VIADD R13, R13, 0x80 ;  /* 0x000000800d0d7836 */ /* 0x000fe20000000000 */
[----:B------:R-:W-:Y:S01]  /*7a50*/  UMOV UR14, 0x0 ;  /* 0x00000000000e7882 */ /* 0x000fe20000000000 */
[----:B------:R-:W-:Y:S01]  /*7a60*/  UMOV UR15, 0x10000000 ;  /* 0x10000000000f7882 */ /* 0x000fe20000000000 */
[----:B------:R-:W-:Y:S01]  /*7a70*/  UIADD3.X UR23, URZ, UR7, URZ, UP1, !UPT ;  /* 0x000000073f177290 */ /* 0x000fe20008ffe43f */
[----:B------:R-:W-:Y:S01]  /*7a80*/  ISETP.NE.AND P1, PT, R5, 0x5, PT ;  /* 0x000000050500780c */ /* 0x000fe20003f25270 */
[----:B------:R-:W-:-:S02]  /*7a90*/  UIADD3 UR8, UR40, 0x180, URZ ;  /* 0x0000018028087890 */ /* 0x000fc4000fffe03f */
[----:B------:R-:W-:Y:S01]  /*7aa0*/  UIADD3 UR56, UR40, 0x2180, URZ ;  /* 0x0000218028387890 */ /* 0x000fe2000fffe03f */
[----:B------:R-:W-:Y:S01]  /*7ab0*/  SEL R7, RZ, 0x1, P1 ;  /* 0x00000001ff077807 */ /* 0x000fe20000800000 */
[----:B------:R-:W-:Y:S01]  /*7ac0*/  UIADD3 UR48, UR40, 0x4180, URZ ;  /* 0x0000418028307890 */ /* 0x000fe2000fffe03f */
[----:B------:R-:W-:Y:S01]  /*7ad0*/  SEL R5, R5, RZ, P1 ;  /* 0x000000ff05057207 */ /* 0x000fe20000800000 */
[----:B------:R-:W-:Y:S01]  /*7ae0*/  UIADD3 UR40, UR40, 0x6180, URZ ;  /* 0x0000618028287890 */ /* 0x000fe2000fffe03f */
[----:B------:R-:W-:Y:S01]  /*7af0*/  LOP3.LUT R4, R4, R7, RZ, 0x3c, !PT ;  /* 0x0000000704047212 */ /* 0x000fe200078e3cff */
[----:B------:R-:W-:Y:S01]  /*7b00*/  UIADD3 UR32, UR18, 0x28180, URZ ;  /* 0x0002818012207890 */ /* 0x000fe2000fffe03f */
[----:B------:R0:W-:Y:S01]  /*7b10*/  UTMALDG.3D.MULTICAST [UR8], [UR46], UR53, desc[UR14] ;  /* 0x00000e082e0073b4 */ /* 0x0001e20008011835 */
[----:B------:R-:W-:Y:S02]  /*7b20*/  UPRMT UR38, URZ, 0x5410, UR30 ;  /* 0x000054103f267896 */ /* 0x000fe4000800001e */
[----:B------:R-:W-:-:S02]  /*7b30*/  UIADD3 UR24, UR18, 0x2c180, URZ ;  /* 0x0002c18012187890 */ /* 0x000fc4000fffe03f */
[----:B------:R-:W-:Y:S01]  /*7b40*/  UIADD3 UR16, UR18, 0x30180, URZ ;  /* 0x0003018012107890 */ /* 0x000fe2000fffe03f */
[----:B------:R-:W-:Y:S01]  /*7b50*/  UMOV UR57, UR9 ;  /* 0x0000000900397c82 */ /* 0x000fe20008000000 */
        /* <DEDUP_REMOVED lines=8> */
[----:B------:R1:W-:Y:S01]  /*7be0*/  UTMALDG.3D.MULTICAST [UR56], [UR46], UR53, desc[UR14] ;  /* 0x00000e382e0073b4 */ /* 0x0003e20008011835 */
        /* <DEDUP_REMOVED lines=9> */
[----:B0-----:R-:W-:Y:S01]  /*7c80*/  UIADD3 UR8, UR18, 0x34180, URZ ;  /* 0x0003418012087890 */ /* 0x001fe2000fffe03f */
[----:B------:R-:W-:Y:S01]  /*7c90*/  UMOV UR19, UR35 ;  /* 0x0000002300137c82 */ /* 0x000fe20008000000 */
[----:B------:R-:W-:Y:S01]  /*7ca0*/  UMOV UR20, UR12 ;  /* 0x0000000c00147c82 */ /* 0x000fe20008000000 */
[----:B------:R-:W-:Y:S01]  /*7cb0*/  UMOV UR18, UR50 ;  /* 0x0000003200127c82 */ /* 0x000fe20008000000 */
[----:B------:R-:W-:Y:S01]  /*7cc0*/  UMOV UR11, UR35 ;  /* 0x00000023000b7c82 */ /* 0x000fe20008000000 */
[----:B------:R1:W-:Y:S01]  /*7cd0*/  UTMALDG.3D.MULTICAST [UR40], [UR46], UR53, desc[UR14] ;  /* 0x00000e282e0073b4 */ /* 0x0003e20008011835 */
[----:B------:R-:W-:Y:S01]  /*7ce0*/  UMOV UR10, UR42 ;  /* 0x0000002a000a7c82 */ /* 0x000fe20008000000 */
[----:B------:R1:W-:Y:S01]  /*7cf0*/  UTMALDG.3D.MULTICAST [UR32], [UR22], UR38, desc[UR14] ;  /* 0x00000e20160073b4 */ /* 0x0003e20008011826 */
[----:B------:R1:W-:Y:S01]  /*7d00*/  UTMALDG.3D.MULTICAST [UR24], [UR22], UR38, desc[UR14] ;  /* 0x00000e18160073b4 */ /* 0x0003e20008011826 */
[----:B------:R1:W-:Y:S01]  /*7d10*/  UTMALDG.3D.MULTICAST [UR16], [UR22], UR38, desc[UR14] ;  /* 0x00000e10160073b4 */ /* 0x0003e20008011826 */
[----:B------:R1:W-:Y:S02]  /*7d20*/  UTMALDG.3D.MULTICAST [UR8], [UR22], UR38, desc[UR14] ;  /* 0x00000e08160073b4 */ /* 0x0003e40008011826 */
[----:B-1----:R-:W-:Y:S05]  /*7d30*/  @P3 BRA `(.L_x_174) ;  /* 0xfffffff800ac3947 */ /* 0x002fea000383ffff */
.L_x_170:
[----:B------:R-:W-:Y:S05]  /*7d40*/  BSYNC B1 ;  /* 0x0000000000017941 */ /* 0x000fea0003800000 */
.L_x_169:
[----:B------:R-:W2:Y:S01]  /*7d50*/  LDL.64 R20, [R1] ;  /* 0x0000000001147983 */ /* 0x000ea20000100a00 */
[----:B------:R-:W-:Y:S01]  /*7d60*/  LOP3.LUT P4, RZ, R10, 0xff, RZ, 0xc0, !PT ;  /* 0x000000ff0aff7812 */ /* 0x000fe2000788c0ff */
[----:B------:R-:W-:Y:S01]  /*7d70*/  VIADD R7, R8, UR37 ;  /* 0x0000002508077c36 */ /* 0x000fe20008000000 */
[----:B------:R-:W-:Y:S01]  /*7d80*/  ULDC.64 UR8, c[0x0][0x650] ;  /* 0x0001940000087ab9 */ /* 0x000fe20000000a00 */
[----:B------:R-:W-:Y:S01]  /*7d90*/  IMAD.U32 R8, RZ, RZ, UR37 ;  /* 0x00000025ff087e24 */ /* 0x000fe2000f8e00ff */
[----:B------:R-:W-:Y:S01]  /*7da0*/  UISETP.GE.U32.AND UP0, UPT, UR37, 0x5, UPT ;  /* 0x000000052500788c */ /* 0x000fe2000bf06070 */
[----:B------:R-:W-:Y:S01]  /*7db0*/  BSSY B1, `(.L_x_175) ;  /* 0x000006b000017945 */ /* 0x000fe20003800000 */
[----:B------:R-:W-:Y:S01]  /*7dc0*/  ISETP.GT.U32.AND P1, PT, R7, 0x4, PT ;  /* 0x000000040700780c */ /* 0x000fe20003f24070 */
[----:B------:R-:W-:Y:S01]  /*7dd0*/  IMAD.MOV.U32 R22, RZ, RZ, -0x1 ;  /* 0xffffffffff167424 */ /* 0x000fe200078e00ff */
[----:B------:R-:W-:Y:S01]  /*7de0*/  PRMT R10, RZ, 0x7610, R10 ;  /* 0x00007610ff0a7816 */ /* 0x000fe2000000000a */
[----:B------:R-:W-:Y:S01]  /*7df0*/  IMAD.MOV.U32 R18, RZ, RZ, -0x1 ;  /* 0xffffffffff127424 */ /* 0x000fe200078e00ff */
[----:B------:R-:W-:Y:S01]  /*7e00*/  ISETP.LT.U32.AND P1, PT, R8, 0x5, P1 ;  /* 0x000000050800780c */ /* 0x000fe20000f21070 */
[----:B------:R-:W-:Y:S01]  /*7e10*/  IMAD.MOV.U32 R19, RZ, RZ, -0x1 ;  /* 0xffffffffff137424 */ /* 0x000fe200078e00ff */
[----:B------:R-:W-:Y:S01]  /*7e20*/  PLOP3.LUT P3, PT, PT, PT, UP0, 0x80, 0x0 ;  /* 0x000000000000781c */ /* 0x000fe20003f6f008 */
[----:B------:R-:W0:Y:S01]  /*7e30*/  @P4 S2R R5, SR_CgaCtaId ;  /* 0x0000000000054919 */ /* 0x000e220000008800 */
[----:B------:R-:W-:-:S04]  /*7e40*/  @P4 MOV R4, 0x400 ;  /* 0x0000040000044802 */ /* 0x000fc80000000f00 */
[----:B0-----:R-:W-:Y:S01]  /*7e50*/  @P4 LEA R6, R5, R4, 0x18 ;  /* 0x0000000405064211 */ /* 0x001fe200078ec0ff */
[----:B------:R-:W-:Y:S01]  /*7e60*/  IMAD.WIDE.U32 R4, R7, -0x33333333, RZ ;  /* 0xcccccccd07047825 */ /* 0x000fe200078e00ff */
[----:B------:R-:W-:Y:S02]  /*7e70*/  SEL R4, RZ, 0x1, !P1 ;  /* 0x00000001ff047807 */ /* 0x000fe40004800000 */
[----:B------:R0:W-:Y:S02]  /*7e80*/  @P4 SYNCS.ARRIVE.TRANS64.A1T0 RZ, [R6+URZ+0x88], RZ ;  /* 0x000088ff06ff49a7 */ /* 0x0001e4000810003f */
[----:B------:R-:W-:Y:S02]  /*7e90*/  LOP3.LUT R3, R3, R4, RZ, 0x3c, !PT ;  /* 0x0000000403037212 */ /* 0x000fe400078e3cff */
[----:B------:R-:W-:Y:S02]  /*7ea0*/  PRMT R4, RZ, 0x7610, R4 ;  /* 0x00007610ff047816 */ /* 0x000fe40000000004 */
[----:B0-----:R-:W-:-:S04]  /*7eb0*/  SHF.R.U32.HI R6, RZ, 0x2, R5 ;  /* 0x00000002ff067819 */ /* 0x001fc80000011605 */
[----:B------:R-:W-:Y:S01]  /*7ec0*/  @P3 LOP3.LUT R3, R3, 0x1, R6, 0x78, !PT ;  /* 0x0000000103033812 */ /* 0x000fe200078e7806 */
[----:B------:R-:W-:Y:S01]  /*7ed0*/  IMAD R8, R6, -0x5, R7 ;  /* 0xfffffffb06087824 */ /* 0x000fe200078e0207 */
[----:B--2---:R-:W-:-:S04]  /*7ee0*/  IADD3 R16, P4, R16, R20, RZ ;  /* 0x0000001410107210 */ /* 0x004fc80007f9e0ff */
[----:B------:R-:W-:Y:S01]  /*7ef0*/  ISETP.GE.U32.AND P1, PT, R16, UR8, PT ;  /* 0x0000000810007c0c */ /* 0x000fe2000bf26070 */
[----:B------:R-:W-:-:S05]  /*7f00*/  IMAD.X R17, R17, 0x1, R0, P4 ;  /* 0x0000000111117824 */ /* 0x000fca00020e0600 */
[----:B------:R-:W-:-:S13]  /*7f10*/  ISETP.GE.U32.AND.EX P1, PT, R17, UR9, PT, P1 ;  /* 0x0000000911007c0c */ /* 0x000fda000bf26110 */
[----:B------:R-:W-:Y:S05]  /*7f20*/  @P1 BRA `(.L_x_176) ;  /* 0x00000004004c1947 */ /* 0x000fea0003800000 */
[----:B------:R-:W0:Y:S01]  /*7f30*/  S2R R12, SR_CTAID.X ;  /* 0x00000000000c7919 */ /* 0x000e220000002500 */
[----:B------:R-:W-:Y:S01]  /*7f40*/  ULDC.64 UR8, c[0x0][0x628] ;  /* 0x00018a0000087ab9 */ /* 0x000fe20000000a00 */
[----:B------:R-:W1:Y:S01]  /*7f50*/  LDC R13, c[0x0][0x144] ;  /* 0x00005100ff0d7b82 */ /* 0x000e620000000800 */
[----:B------:R-:W-:Y:S01]  /*7f60*/  ISETP.NE.U32.AND P1, PT, RZ, UR8, PT ;  /* 0x00000008ff007c0c */ /* 0x000fe2000bf25070 */
[----:B------:R-:W2:Y:S01]  /*7f70*/  S2R R11, SR_CTAID.Y ;  /* 0x00000000000b7919 */ /* 0x000ea20000002600 */
[----:B------:R-:W-:Y:S01]  /*7f80*/  ULDC UR10, c[0x0][0x150] ;  /* 0x00005400000a7ab9 */ /* 0x000fe20000000800 */
[----:B------:R-:W-:Y:S01]  /*7f90*/  ULDC UR11, c[0x0][0x630] ;  /* 0x00018c00000b7ab9 */ /* 0x000fe20000000800 */
[----:B------:R-:W-:Y:S01]  /*7fa0*/  ISETP.NE.AND.EX P1, PT, RZ, UR9, PT, P1 ;  /* 0x00000009ff007c0c */ /* 0x000fe2000bf25310 */
[----:B------:R-:W-:Y:S01]  /*7fb0*/  IMAD.MOV.U32 R4, RZ, RZ, R16 ;  /* 0x000000ffff047224 */ /* 0x000fe200078e0010 */
[----:B0-----:R-:W-:-:S05]  /*7fc0*/  I2FP.F32.U32 R5, R12 ;  /* 0x0000000c00057245 */ /* 0x001fca0000201000 */
[----:B------:R-:W-:Y:S01]  /*7fd0*/  FMUL R14, R5, UR10 ;  /* 0x0000000a050e7c20 */ /* 0x000fe20008400000 */
[----:B------:R-:W-:-:S05]  /*7fe0*/  IMAD.MOV.U32 R5, RZ, RZ, R17 ;  /* 0x000000ffff057224 */ /* 0x000fca00078e0011 */
[----:B--2---:R-:W-:Y:S05]  /*7ff0*/  @!P1 BRA `(.L_x_177) ;  /* 0x0000000000289947 */ /* 0x004fea0003800000 */
[----:B------:R-:W-:Y:S02]  /*8000*/  ULDC UR10, c[0x0][0x634] ;  /* 0x00018d00000a7ab9 */ /* 0x000fe40000000800 */
[----:B------:R-:W-:-:S05]  /*8010*/  IADD3 R5, P1, R16, UR10, RZ ;  /* 0x0000000a10057c10 */ /* 0x000fca000ff3e0ff */
[----:B------:R-:W-:-:S04]  /*8020*/  IMAD.X R15, RZ, RZ, R17, P1 ;  /* 0x000000ffff0f7224 */ /* 0x000fc800008e0611 */
[----:B------:R-:W-:-:S04]  /*8030*/  IMAD.WIDE.U32 R6, R15, UR8, RZ ;  /* 0x000000080f067c25 */ /* 0x000fc8000f8e00ff */
[----:B------:R-:W-:-:S04]  /*8040*/  IMAD.WIDE.U32 R6, P1, R5, UR9, R6 ;  /* 0x0000000905067c25 */ /* 0x000fc8000f820006 */
[----:B------:R-:W-:-:S04]  /*8050*/  IMAD.WIDE.U32 R4, R5, UR8, RZ ;  /* 0x0000000805047c25 */ /* 0x000fc8000f8e00ff */
[----:B------:R-:W-:Y:S01]  /*8060*/  IMAD.MOV.U32 R4, RZ, RZ, R7 ;  /* 0x000000ffff047224 */ /* 0x000fe200078e0007 */
[----:B------:R-:W-:Y:S01]  /*8070*/  IADD3 RZ, P3, R5, R6, RZ ;  /* 0x0000000605ff7210 */ /* 0x000fe20007f7e0ff */
[----:B------:R-:W-:-:S04]  /*8080*/  IMAD.X R5, RZ, RZ, RZ, P1 ;  /* 0x000000ffff057224 */ /* 0x000fc800008e06ff */
[----:B------:R-:W-:-:S08]  /*8090*/  IMAD.WIDE.U32.X R4, R15, UR9, R4, P3 ;  /* 0x000000090f047c25 */ /* 0x000fd000098e0404 */
.L_x_177:
[--C-:B------:R-:W-:Y:S01]  /*80a0*/  SHF.R.U64 R19, R4, UR11, R5.reuse ;  /* 0x0000000b04137c19 */ /* 0x100fe20008001205 */
[----:B------:R-:W0:Y:S01]  /*80b0*/  F2I.U32.TRUNC.NTZ R14, R14 ;  /* 0x0000000e000e7305 */ /* 0x000e22000020f000 */
[----:B------:R-:W-:Y:S01]  /*80c0*/  SHF.R.U32.HI R4, RZ, UR11, R5 ;  /* 0x0000000bff047c19 */ /* 0x000fe20008011605 */
[----:B------:R-:W-:Y:S01]  /*80d0*/  ULDC.64 UR8, c[0x0][0x620] ;  /* 0x0001880000087ab9 */ /* 0x000fe20000000a00 */
[----:B------:R-:W-:Y:S01]  /*80e0*/  IADD3 R7, P1, RZ, -R19, RZ ;  /* 0x80000013ff077210 */ /* 0x000fe20007f3e0ff */
[----:B------:R-:W-:Y:S01]  /*80f0*/  ULDC.64 UR10, c[0x0][0x640] ;  /* 0x00019000000a7ab9 */ /* 0x000fe20000000a00 */
[----:B------:R-:W2:Y:S03]  /*8100*/  LDC R18, c[0x0][0x148] ;  /* 0x00005200ff127b82 */ /* 0x000ea60000000800 */
[----:B------:R-:W-:Y:S01]  /*8110*/  IMAD.X R4, RZ, RZ, ~R4, P1 ;  /* 0x000000ffff047224 */ /* 0x000fe200008e0e04 */
[----:B------:R-:W-:-:S03]  /*8120*/  ISETP.NE.U32.AND P1, PT, RZ, UR10, PT ;  /* 0x0000000aff007c0c */ /* 0x000fc6000bf25070 */
[----:B------:R-:W-:Y:S01]  /*8130*/  IMAD R6, R4, UR8, RZ ;  /* 0x0000000804067c24 */ /* 0x000fe2000f8e02ff */
[----:B------:R-:W-:Y:S01]  /*8140*/  ISETP.NE.AND.EX P1, PT, RZ, UR11, PT, P1 ;  /* 0x0000000bff007c0c */ /* 0x000fe2000bf25310 */
[----:B------:R-:W-:Y:S01]  /*8150*/  IMAD.WIDE.U32 R4, R7, UR8, R16 ;  /* 0x0000000807047c25 */ /* 0x000fe2000f8e0010 */
[----:B------:R-:W-:-:S03]  /*8160*/  ULDC UR8, c[0x0][0x618] ;  /* 0x0001860000087ab9 */ /* 0x000fc60000000800 */
[----:B------:R-:W-:Y:S01]  /*8170*/  IMAD R7, R7, UR9, R6 ;  /* 0x0000000907077c24 */ /* 0x000fe2000f8e0206 */
[----:B------:R-:W-:Y:S01]  /*8180*/  ULDC UR9, c[0x0][0x154] ;  /* 0x0000550000097ab9 */ /* 0x000fe20000000800 */
[----:B0-----:R-:W-:Y:S02]  /*8190*/  IMAD.MOV R6, RZ, RZ, -R14 ;  /* 0x000000ffff067224 */ /* 0x001fe400078e0a0e */
[----:B------:R-:W-:Y:S02]  /*81a0*/  IMAD.IADD R5, R5, 0x1, R7 ;  /* 0x0000000105057824 */ /* 0x000fe400078e0207 */
[----:B-1----:R-:W-:Y:S01]  /*81b0*/  IMAD R12, R13, R6, R12 ;  /* 0x000000060d0c7224 */ /* 0x002fe200078e020c */
[----:B------:R-:W-:Y:S02]  /*81c0*/  I2FP.F32.U32 R6, R11 ;  /* 0x0000000b00067245 */ /* 0x000fe40000201000 */
[--C-:B------:R-:W-:Y:S02]  /*81d0*/  SHF.R.U64 R13, R4, UR8, R5.reuse ;  /* 0x00000008040d7c19 */ /* 0x100fe40008001205 */
[----:B------:R-:W-:Y:S01]  /*81e0*/  SHF.R.U32.HI R4, RZ, UR8, R5 ;  /* 0x00000008ff047c19 */ /* 0x000fe20008011605 */
[----:B------:R-:W-:Y:S01]  /*81f0*/  FMUL R6, R6, UR9 ;  /* 0x0000000906067c20 */ /* 0x000fe20008400000 */
[----:B------:R-:W-:-:S02]  /*8200*/  ULDC UR8, c[0x0][0x608] ;  /* 0x0001820000087ab9 */ /* 0x000fc40000000800 */
[--C-:B------:R-:W-:Y:S01]  /*8210*/  SHF.R.U64 R15, R13, UR8, R4.reuse ;  /* 0x000000080d0f7c19 */ /* 0x100fe20008001204 */
[----:B------:R0:W1:Y:S01]  /*8220*/  F2I.U32.TRUNC.NTZ R20, R6 ;  /* 0x0000000600147305 */ /* 0x000062000020f000 */
[----:B------:R-:W-:Y:S01]  /*8230*/  SHF.R.U32.HI R4, RZ, UR8, R4 ;  /* 0x00000008ff047c19 */ /* 0x000fe20008011604 */
[----:B------:R-:W-:-:S03]  /*8240*/  ULDC UR8, c[0x0][0x658] ;  /* 0x0001960000087ab9 */ /* 0x000fc60000000800 */
[--C-:B------:R-:W-:Y:S02]  /*8250*/  SHF.R.U64 R14, R15, UR8, R4.reuse ;  /* 0x000000080f0e7c19 */ /* 0x100fe40008001204 */
[----:B------:R-:W-:-:S03]  /*8260*/  SHF.R.U32.HI R21, RZ, UR8, R4 ;  /* 0x00000008ff157c19 */ /* 0x000fc60008011604 */
[----:B------:R-:W-:Y:S02]  /*8270*/  IMAD.MOV.U32 R4, RZ, RZ, R14 ;  /* 0x000000ffff047224 */ /* 0x000fe400078e000e */
[----:B------:R-:W-:Y:S01]  /*8280*/  IMAD.MOV.U32 R5, RZ, RZ, R21 ;  /* 0x000000ffff057224 */ /* 0x000fe200078e0015 */
[----:B0-----:R-:W-:Y:S06]  /*8290*/  @!P1 BRA `(.L_x_178) ;  /* 0x0000000000289947 */ /* 0x001fec0003800000 */
        /* <DEDUP_REMOVED lines=10> */
.L_x_178:
[----:B------:R-:W-:Y:S01]  /*8340*/  ISETP.NE.AND P1, PT, R2, 0x1, PT ;  /* 0x000000010200780c */ /* 0x000fe20003f25270 */
[----:B------:R-:W-:Y:S01]  /*8350*/  ULDC UR8, c[0x0][0x648] ;  /* 0x0001920000087ab9 */ /* 0x000fe20000000800 */
[----:B------:R-:W-:Y:S01]  /*8360*/  LOP3.LUT R15, R15, UR29, RZ, 0xc0, !PT ;  /* 0x0000001d0f0f7c12 */ /* 0x000fe2000f8ec0ff */
[----:B-1----:R-:W-:Y:S01]  /*8370*/  IMAD.MOV R20, RZ, RZ, -R20 ;  /* 0x000000ffff147224 */ /* 0x002fe200078e0a14 */
[----:B------:R-:W-:Y:S01]  /*8380*/  SHF.R.U64 R4, R4, UR8, R5 ;  /* 0x0000000804047c19 */ /* 0x000fe20008001205 */
[----:B------:R-:W-:Y:S01]  /*8390*/  ULDC UR8, c[0x0][0x638] ;  /* 0x00018e0000087ab9 */ /* 0x000fe20000000800 */
[----:B------:R-:W-:Y:S01]  /*83a0*/  LOP3.LUT R13, R13, UR4, RZ, 0xc0, !PT ;  /* 0x000000040d0d7c12 */ /* 0x000fe2000f8ec0ff */
[----:B------:R-:W-:Y:S02]  /*83b0*/  ULDC UR9, c[0x0][0x610] ;  /* 0x0001840000097ab9 */ /* 0x000fe40000000800 */
[----:B------:R-:W-:Y:S02]  /*83c0*/  IMAD.MOV R5, RZ, RZ, -R4 ;  /* 0x000000ffff057224 */ /* 0x000fe400078e0a04 */
[----:B------:R-:W-:-:S02]  /*83d0*/  IMAD R15, R4, UR5, R15 ;  /* 0x00000005040f7c24 */ /* 0x000fc4000f8e020f */
[----:B--2---:R-:W-:Y:S02]  /*83e0*/  @P1 IMAD R12, R18, R20, R11 ;  /* 0x00000014120c1224 */ /* 0x004fe400078e020b */
[----:B------:R-:W-:Y:S01]  /*83f0*/  IMAD R14, R5, UR8, R14 ;  /* 0x00000008050e7c24 */ /* 0x000fe2000f8e020e */
[----:B------:R-:W-:Y:S01]  /*8400*/  ULDC UR8, c[0x0][0x600] ;  /* 0x0001800000087ab9 */ /* 0x000fe20000000800 */
[----:B------:R-:W-:Y:S02]  /*8410*/  IMAD R12, R15, UR9, R12 ;  /* 0x000000090f0c7c24 */ /* 0x000fe4000f8e020c */
[----:B------:R-:W-:Y:S02]  /*8420*/  IMAD R5, R14, UR8, R13 ;  /* 0x000000080e057c24 */ /* 0x000fe4000f8e020d */
[----:B------:R-:W-:-:S03]  /*8430*/  IMAD.MOV.U32 R4, RZ, RZ, 0x1 ;  /* 0x00000001ff047424 */ /* 0x000fc600078e00ff */
[----:B------:R-:W-:Y:S02]  /*8440*/  SEL R18, R5, R12, !P1 ;  /* 0x0000000c05127207 */ /* 0x000fe40004800000 */
[----:B------:R-:W-:-:S07]  /*8450*/  SEL R22, R12, R5, !P1 ;  /* 0x000000050c167207 */ /* 0x000fce0004800000 */
.L_x_176:
[----:B------:R-:W-:Y:S05]  /*8460*/  BSYNC B1 ;  /* 0x0000000000017941 */ /* 0x000fea0003800000 */
.L_x_175:
[----:B------:R-:W-:-:S13]  /*8470*/  LOP3.LUT P1, RZ, R4, 0xff, RZ, 0xc0, !PT ;  /* 0x000000ff04ff7812 */ /* 0x000fda000782c0ff */
[----:B------:R-:W-:Y:S05]  /*8480*/  @P1 BRA `(.L_x_179) ;  /* 0xfffffff000a01947 */ /* 0x000fea000383ffff */
[----:B------:R-:W-:Y:S05]  /*8490*/  BSYNC B0 ;  /* 0x0000000000007941 */ /* 0x000fea0003800000 */
.L_x_167:
[----:B------:R-:W-:-:S03]  /*84a0*/  UMOV UR8, 0xffffffff ;  /* 0xffffffff00087882 */ /* 0x000fc60000000000 */
[----:B------:R-:W-:Y:S05]  /*84b0*/  BRA.DIV UR8, `(.L_x_180) ;  /* 0x00000006086c7947 */ /* 0x000fea000b800000 */
[----:B------:R-:W-:-:S13]  /*84c0*/  ELECT P6, URZ, PT ;  /* 0x00000000003f782f */ /* 0x000fda00038c0000 */
.L_x_197:
[----:B------:R-:W-:Y:S04]  /*84d0*/  BSSY B0, `(.L_x_181) ;  /* 0x0000034000007945 */ /* 0x000fe80003800000 */
[----:B------:R-:W-:Y:S05]  /*84e0*/  @!P6 BRA `(.L_x_182) ;  /* 0x0000000000c8e947 */ /* 0x000fea0003800000 */
[----:B------:R-:W-:-:S04]  /*84f0*/  LOP3.LUT R23, R23, 0x2, RZ, 0xfc, !PT ;  /* 0x0000000217177812 */ /* 0x000fc800078efcff */
[----:B------:R-:W-:-:S13]  /*8500*/  ISETP.NE.AND P0, PT, R23, 0x3, PT ;  /* 0x000000031700780c */ /* 0x000fda0003f05270 */
[----:B------:R-:W-:Y:S05]  /*8510*/  @!P0 BRA `(.L_x_183) ;  /* 0x0000000000048947 */ /* 0x000fea0003800000 */
[----:B------:R-:W-:Y:S01]  /*8520*/  BPT.TRAP 0x1 ;  /* 0x000000040000795c */ /* 0x000fe20000300000 */
.L_x_183:
[----:B------:R-:W0:Y:S01]  /*8530*/  S2R R5, SR_CgaCtaId ;  /* 0x0000000000057919 */ /* 0x000e220000008800 */
[----:B------:R-:W-:Y:S02]  /*8540*/  MOV R0, 0x400 ;  /* 0x0000040000007802 */ /* 0x000fe40000000f00 */
[----:B------:R-:W-:Y:S02]  /*8550*/  SHF.L.U32 R2, R3, 0x1f, RZ ;  /* 0x0000001f03027819 */ /* 0x000fe400000006ff */
[----:B0-----:R-:W-:-:S05]  /*8560*/  LEA R5, R5, R0, 0x18 ;  /* 0x0000000005057211 */ /* 0x001fca00078ec0ff */
[----:B------:R-:W-:-:S04]  /*8570*/  VIADD R5, R5, 0x28 ;  /* 0x0000002805057836 */ /* 0x000fc80000000000 */
[C---:B------:R-:W-:Y:S02]  /*8580*/  IMAD R7, R8.reuse, 0x8, R5 ;  /* 0x0000000808077824 */ /* 0x040fe400078e0205 */
[----:B------:R-:W-:Y:S02]  /*8590*/  VIADD R8, R8, 0x1 ;  /* 0x0000000108087836 */ /* 0x000fe40000000000 */
[----:B------:R-:W0:Y:S03]  /*85a0*/  SYNCS.PHASECHK.TRANS64.TRYWAIT P0, [R7+URZ], R2 ;  /* 0x00000002070075a7 */ /* 0x000e26000800017f */
[----:B------:R-:W-:-:S04]  /*85b0*/  ISETP.NE.AND P1, PT, R8, 0x5, PT ;  /* 0x000000050800780c */ /* 0x000fc80003f25270 */
[----:B------:R-:W-:Y:S02]  /*85c0*/  SEL R0, RZ, 0x1, P1 ;  /* 0x00000001ff007807 */ /* 0x000fe40000800000 */
[----:B------:R-:W-:Y:S02]  /*85d0*/  SEL R8, R8, RZ, P1 ;  /* 0x000000ff08087207 */ /* 0x000fe40000800000 */
[----:B------:R-:W-:-:S03]  /*85e0*/  LOP3.LUT R9, R3, R0, RZ, 0x3c, !PT ;  /* 0x0000000003097212 */ /* 0x000fc600078e3cff */
[----:B------:R-:W-:Y:S01]  /*85f0*/  IMAD R6, R8, 0x8, R5 ;  /* 0x0000000808067824 */ /* 0x000fe200078e0205 */
[----:B------:R-:W-:Y:S01]  /*8600*/  SHF.L.U32 R3, R9, 0x1f, RZ ;  /* 0x0000001f09037819 */ /* 0x000fe200000006ff */
[----:B0-----:R-:W-:Y:S06]  /*8610*/  @!P0 BRA `(.L_x_184) ;  /* 0x0000000400348947 */ /* 0x001fec0003800000 */
.L_x_198:
[----:B------:R-:W1:Y:S01]  /*8620*/  SYNCS.PHASECHK.TRANS64.TRYWAIT P0, [R6+URZ], R3 ;  /* 0x00000003060075a7 */ /* 0x000e62000800017f */
[----:B------:R-:W-:-:S05]  /*8630*/  VIADD R0, R8, 0x1 ;  /* 0x0000000108007836 */ /* 0x000fca0000000000 */
[----:B------:R-:W-:-:S04]  /*8640*/  ISETP.NE.AND P1, PT, R0, 0x5, PT ;  /* 0x000000050000780c */ /* 0x000fc80003f25270 */
[----:B0-----:R-:W-:Y:S02]  /*8650*/  SEL R2, RZ, 0x1, P1 ;  /* 0x00000001ff027807 */ /* 0x001fe40000800000 */
[----:B------:R-:W-:Y:S02]  /*8660*/  SEL R0, R0, RZ, P1 ;  /* 0x000000ff00007207 */ /* 0x000fe40000800000 */
[----:B------:R-:W-:-:S03]  /*8670*/  LOP3.LUT R9, R9, R2, RZ, 0x3c, !PT ;  /* 0x0000000209097212 */ /* 0x000fc600078e3cff */
[----:B------:R-:W-:Y:S01]  /*8680*/  IMAD R7, R0, 0x8, R5 ;  /* 0x0000000800077824 */ /* 0x000fe200078e0205 */
[----:B------:R-:W-:Y:S01]  /*8690*/  SHF.L.U32 R4, R9, 0x1f, RZ ;  /* 0x0000001f09047819 */ /* 0x000fe200000006ff */
[----:B-1----:R-:W-:Y:S06]  /*86a0*/  @!P0 BRA `(.L_x_185) ;  /* 0x0000000400248947 */ /* 0x002fec0003800000 */
.L_x_199:
[----:B------:R-:W1:Y:S01]  /*86b0*/  SYNCS.PHASECHK.TRANS64.TRYWAIT P0, [R7+URZ], R4 ;  /* 0x00000004070075a7 */ /* 0x000e62000800017f */
[----:B------:R-:W-:-:S05]  /*86c0*/  VIADD R0, R0, 0x1 ;  /* 0x0000000100007836 */ /* 0x000fca0000000000 */
[----:B------:R-:W-:-:S04]  /*86d0*/  ISETP.NE.AND P1, PT, R0, 0x5, PT ;  /* 0x000000050000780c */ /* 0x000fc80003f25270 */
[----:B------:R-:W-:Y:S02]  /*86e0*/  SEL R2, RZ, 0x1, P1 ;  /* 0x00000001ff027807 */ /* 0x000fe40000800000 */
[----:B------:R-:W-:Y:S02]  /*86f0*/  SEL R0, R0, RZ, P1 ;  /* 0x000000ff00007207 */ /* 0x000fe40000800000 */
[----:B------:R-:W-:-:S03]  /*8700*/  LOP3.LUT R9, R9, R2, RZ, 0x3c, !PT ;  /* 0x0000000209097212 */ /* 0x000fc600078e3cff */
[----:B0-----:R-:W-:Y:S01]  /*8710*/  IMAD R6, R0, 0x8, R5 ;  /* 0x0000000800067824 */ /* 0x001fe200078e0205 */
[----:B------:R-:W-:Y:S01]  /*8720*/  SHF.L.U32 R3, R9, 0x1f, RZ ;  /* 0x0000001f09037819 */ /* 0x000fe200000006ff */
[----:B-1----:R-:W-:Y:S06]  /*8730*/  @!P0 BRA `(.L_x_186) ;  /* 0x0000000400148947 */ /* 0x002fec0003800000 */
.L_x_200:
[----:B------:R-:W1:Y:S01]  /*8740*/  SYNCS.PHASECHK.TRANS64.TRYWAIT P0, [R6+URZ], R3 ;  /* 0x00000003060075a7 */ /* 0x000e62000800017f */
[----:B------:R-:W-:-:S05]  /*8750*/  VIADD R0, R0, 0x1 ;  /* 0x0000000100007836 */ /* 0x000fca0000000000 */
[----:B------:R-:W-:-:S04]  /*8760*/  ISETP.NE.AND P1, PT, R0, 0x5, PT ;  /* 0x000000050000780c */ /* 0x000fc80003f25270 */
[----:B------:R-:W-:Y:S02]  /*8770*/  SEL R2, RZ, 0x1, P1 ;  /* 0x00000001ff027807 */ /* 0x000fe40000800000 */
[----:B------:R-:W-:Y:S02]  /*8780*/  SEL R0, R0, RZ, P1 ;  /* 0x000000ff00007207 */ /* 0x000fe40000800000 */
[----:B------:R-:W-:Y:S01]  /*8790*/  LOP3.LUT R2, R9, R2, RZ, 0x3c, !PT ;  /* 0x0000000209027212 */ /* 0x000fe200078e3cff */
[----:B-1----:R-:W-:Y:S06]  /*87a0*/  @!P0 BRA `(.L_x_187) ;  /* 0x00000004000c8947 */ /* 0x002fec0003800000 */
.L_x_201:
[----:B------:R-:W-:Y:S01]  /*87b0*/  IMAD R5, R0, 0x8, R5 ;  /* 0x0000000800057824 */ /* 0x000fe200078e0205 */
[----:B------:R-:W-:-:S07]  /*87c0*/  SHF.L.U32 R0, R2, 0x1f, RZ ;  /* 0x0000001f02007819 */ /* 0x000fce00000006ff */
.L_x_188:
[----:B--2---:R2:W3:Y:S02]  /*87d0*/  SYNCS.PHASECHK.TRANS64.TRYWAIT P0, [R5+URZ], R0 ;  /* 0x00000000050075a7 */ /* 0x0044e4000800017f */
[----:B---3--:R-:W-:Y:S05]  /*87e0*/  @!P0 NANOSLEEP.SYNCS 0x989680 ;  /* 0x009896800000895d */ /* 0x008fea0003900000 */
[----:B------:R-:W3:Y:S02]  /*87f0*/  @!P0 SYNCS.PHASECHK.TRANS64 P0, [R5+URZ], R0 ;  /* 0x00000000050085a7 */ /* 0x000ee4000800007f */
[----:B---3--:R-:W-:Y:S05]  /*8800*/  @!P0 BRA `(.L_x_188) ;  /* 0xfffffffc00f08947 */ /* 0x008fea000383ffff */
.L_x_182:
[----:B------:R-:W-:Y:S05]  /*8810*/  BSYNC B0 ;  /* 0x0000000000007941 */ /* 0x000fea0003800000 */
.L_x_181:
[----:B------:R-:W-:Y:S05]  /*8820*/  EXIT ;  /* 0x000000000000794d */ /* 0x000fea0003800000 */
.L_x_19:
[----:B0-----:R-:W-:-:S04]  /*8830*/  IMAD.U32 R3, RZ, RZ, UR43 ;  /* 0x0000002bff037e24 */ /* 0x001fc8000f8e00ff */
[----:B------:R0:W1:Y:S03]  /*8840*/  SYNCS.PHASECHK.TRANS64.TRYWAIT P0, [R3+URZ+-0x8], R0 ;  /* 0xfffff800030075a7 */ /* 0x000066000800017f */
[----:B-1----:R-:W-:Y:S05]  /*8850*/  @!P0 NANOSLEEP.SYNCS 0x989680 ;  /* 0x009896800000895d */ /* 0x002fea0003900000 */
[----:B------:R-:W1:Y:S02]  /*8860*/  @!P0 SYNCS.PHASECHK.TRANS64 P0, [R3+URZ+-0x8], R0 ;  /* 0xfffff800030085a7 */ /* 0x000e64000800007f */
[----:B-1----:R-:W-:Y:S05]  /*8870*/  @!P0 BRA `(.L_x_19) ;  /* 0xfffffffc00ec8947 */ /* 0x002fea000383ffff */
[----:B------:R-:W-:Y:S05]  /*8880*/  BRA `(.L_x_189) ;  /* 0xffffff8c00d07947 */ /* 0x000fea000383ffff */
.L_x_24:
[----:B-1----:R1:W2:Y:S02]  /*8890*/  SYNCS.PHASECHK.TRANS64.TRYWAIT P1, [R3+URZ], R0 ;  /* 0x00000000030075a7 */ /* 0x0022a4000802017f */
[----:B--2---:R-:W-:Y:S05]  /*88a0*/  @!P1 NANOSLEEP.SYNCS 0x989680 ;  /* 0x009896800000995d */ /* 0x004fea0003900000 */
[----:B------:R-:W2:Y:S02]  /*88b0*/  @!P1 SYNCS.PHASECHK.TRANS64 P1, [R3+URZ], R0 ;  /* 0x00000000030095a7 */ /* 0x000ea4000802007f */
[----:B--2---:R-:W-:Y:S05]  /*88c0*/  @!P1 BRA `(.L_x_24) ;  /* 0xfffffffc00f09947 */ /* 0x004fea000383ffff */
[----:B------:R-:W-:Y:S05]  /*88d0*/  BRA `(.L_x_23) ;  /* 0xffffff9000447947 */ /* 0x000fea000383ffff */
.L_x_29:
[----:B-1----:R-:W-:-:S04]  /*88e0*/  IMAD.U32 R5, RZ, RZ, UR7 ;  /* 0x00000007ff057e24 */ /* 0x002fc8000f8e00ff */
[----:B------:R1:W2:Y:S03]  /*88f0*/  SYNCS.PHASECHK.TRANS64.TRYWAIT P1, [R5+URZ], R4 ;  /* 0x00000004050075a7 */ /* 0x0002a6000802017f */
[----:B--2---:R-:W-:Y:S05]  /*8900*/  @!P1 NANOSLEEP.SYNCS 0x989680 ;  /* 0x009896800000995d */ /* 0x004fea0003900000 */
[----:B------:R-:W2:Y:S02]  /*8910*/  @!P1 SYNCS.PHASECHK.TRANS64 P1, [R5+URZ], R4 ;  /* 0x00000004050095a7 */ /* 0x000ea4000802007f */
[----:B--2---:R-:W-:Y:S05]  /*8920*/  @!P1 BRA `(.L_x_29) ;  /* 0xfffffffc00ec9947 */ /* 0x004fea000383ffff */
[----:B------:R-:W-:Y:S05]  /*8930*/  BRA `(.L_x_28) ;  /* 0xffffff9800647947 */ /* 0x000fea000383ffff */
.L_x_35:
[----:B0-----:R-:W-:-:S04]  /*8940*/  IMAD.U32 R3, RZ, RZ, UR43 ;  /* 0x0000002bff037e24 */ /* 0x001fc8000f8e00ff */
[----:B------:R0:W1:Y:S03]  /*8950*/  SYNCS.PHASECHK.TRANS64.TRYWAIT P0, [R3+URZ+0x8], R0 ;  /* 0x00000800030075a7 */ /* 0x000066000800017f */
[----:B-1----:R-:W-:Y:S05]  /*8960*/  @!P0 NANOSLEEP.SYNCS 0x989680 ;  /* 0x009896800000895d */ /* 0x002fea0003900000 */
[----:B------:R-:W1:Y:S02]  /*8970*/  @!P0 SYNCS.PHASECHK.TRANS64 P0, [R3+URZ+0x8], R0 ;  /* 0x00000800030085a7 */ /* 0x000e64000800007f */
[----:B-1----:R-:W-:Y:S05]  /*8980*/  @!P0 BRA `(.L_x_35) ;  /* 0xfffffffc00ec8947 */ /* 0x002fea000383ffff */
[----:B------:R-:W-:Y:S05]  /*8990*/  BRA `(.L_x_190) ;  /* 0xffffffa000f47947 */ /* 0x000fea000383ffff */
.L_x_168:
[----:B------:R-:W-:Y:S01]  /*89a0*/  BSSY B1, `(.L_x_191) ;  /* 0x0000006000017945 */ /* 0x000fe20003800000 */
[----:B------:R-:W-:-:S07]  /*89b0*/  IMAD.MOV.U32 R15, RZ, RZ, -0x1 ;  /* 0xffffffffff0f7424 */ /* 0x000fce00078e00ff */
[----:B-----5:R-:W-:Y:S05]  /*89c0*/  WARPSYNC.COLLECTIVE R15, `(.L_x_192) ;  /* 0x000000000f0c7348 */ /* 0x020fea0003c00000 */
[----:B------:R-:W-:Y:S02]  /*89d0*/  ELECT P6, UR62, PT ;  /* 0x00000000003e782f */ /* 0x000fe400038c0000 */
[----:B------:R-:W-:Y:S01]  /*89e0*/  MOV R14, UR62 ;  /* 0x0000003e000e7c02 */ /* 0x000fe20008000f00 */
[----:B-----5:R-:W-:Y:S10]  /*89f0*/  ENDCOLLECTIVE ;  /* 0x000000000000791b */ /* 0x020ff40003800000 */
.L_x_192:
[----:B------:R-:W-:Y:S05]  /*8a00*/  BSYNC B1 ;  /* 0x0000000000017941 */ /* 0x000fea0003800000 */
.L_x_191:
[----:B------:R-:W-:Y:S05]  /*8a10*/  BRA `(.L_x_193) ;  /* 0xffffffec00487947 */ /* 0x000fea000383ffff */
.L_x_171:
[----:B-1----:R1:W2:Y:S02]  /*8a20*/  SYNCS.PHASECHK.TRANS64.TRYWAIT P1, [R11+URZ+0x28], R6 ;  /* 0x000028060b0075a7 */ /* 0x0022a4000802017f */
[----:B--2---:R-:W-:Y:S05]  /*8a30*/  @!P1 NANOSLEEP.SYNCS 0x989680 ;  /* 0x009896800000995d */ /* 0x004fea0003900000 */
[----:B------:R-:W2:Y:S02]  /*8a40*/  @!P1 SYNCS.PHASECHK.TRANS64 P1, [R11+URZ+0x28], R6 ;  /* 0x000028060b0095a7 */ /* 0x000ea4000802007f */
[----:B--2---:R-:W-:Y:S05]  /*8a50*/  @!P1 BRA `(.L_x_171) ;  /* 0xfffffffc00f09947 */ /* 0x004fea000383ffff */
[----:B------:R-:W-:Y:S05]  /*8a60*/  BRA `(.L_x_194) ;  /* 0xffffffec00807947 */ /* 0x000fea000383ffff */
.L_x_180:
[----:B------:R-:W-:Y:S01]  /*8a70*/  BSSY B0, `(.L_x_195) ;  /* 0x0000006000007945 */ /* 0x000fe20003800000 */
[----:B------:R-:W-:-:S07]  /*8a80*/  IMAD.MOV.U32 R15, RZ, RZ, -0x1 ;  /* 0xffffffffff0f7424 */ /* 0x000fce00078e00ff */
[----:B-----5:R-:W-:Y:S05]  /*8a90*/  WARPSYNC.COLLECTIVE R15, `(.L_x_196) ;  /* 0x000000000f0c7348 */ /* 0x020fea0003c00000 */
[----:B------:R-:W-:Y:S02]  /*8aa0*/  ELECT P6, UR62, PT ;  /* 0x00000000003e782f */ /* 0x000fe400038c0000 */
[----:B------:R-:W-:Y:S01]  /*8ab0*/  MOV R14, UR62 ;  /* 0x0000003e000e7c02 */ /* 0x000fe20008000f00 */
[----:B-----5:R-:W-:Y:S10]  /*8ac0*/  ENDCOLLECTIVE ;  /* 0x000000000000791b */ /* 0x020ff40003800000 */
.L_x_196:
[----:B------:R-:W-:Y:S05]  /*8ad0*/  BSYNC B0 ;  /* 0x0000000000007941 */ /* 0x000fea0003800000 */
.L_x_195:
[----:B------:R-:W-:Y:S05]  /*8ae0*/  BRA `(.L_x_197) ;  /* 0xfffffff800787947 */ /* 0x000fea000383ffff */
.L_x_184:
[----:B0-----:R0:W1:Y:S02]  /*8af0*/  SYNCS.PHASECHK.TRANS64.TRYWAIT P0, [R7+URZ], R2 ;  /* 0x00000002070075a7 */ /* 0x001064000800017f */
[----:B-1----:R-:W-:Y:S05]  /*8b00*/  @!P0 NANOSLEEP.SYNCS 0x989680 ;  /* 0x009896800000895d */ /* 0x002fea0003900000 */
[----:B------:R-:W1:Y:S02]  /*8b10*/  @!P0 SYNCS.PHASECHK.TRANS64 P0, [R7+URZ], R2 ;  /* 0x00000002070085a7 */ /* 0x000e64000800007f */
[----:B-1----:R-:W-:Y:S05]  /*8b20*/  @!P0 BRA `(.L_x_184) ;  /* 0xfffffffc00f08947 */ /* 0x002fea000383ffff */
[----:B------:R-:W-:Y:S05]  /*8b30*/  BRA `(.L_x_198) ;  /* 0xfffffff800b87947 */ /* 0x000fea000383ffff */
.L_x_185:
[----:B0-----:R0:W1:Y:S02]  /*8b40*/  SYNCS.PHASECHK.TRANS64.TRYWAIT P0, [R6+URZ], R3 ;  /* 0x00000003060075a7 */ /* 0x001064000800017f */
[----:B-1----:R-:W-:Y:S05]  /*8b50*/  @!P0 NANOSLEEP.SYNCS 0x989680 ;  /* 0x009896800000895d */ /* 0x002fea0003900000 */
[----:B------:R-:W1:Y:S02]  /*8b60*/  @!P0 SYNCS.PHASECHK.TRANS64 P0, [R6+URZ], R3 ;  /* 0x00000003060085a7 */ /* 0x000e64000800007f */
[----:B-1----:R-:W-:Y:S05]  /*8b70*/  @!P0 BRA `(.L_x_185) ;  /* 0xfffffffc00f08947 */ /* 0x002fea000383ffff */
[----:B------:R-:W-:Y:S05]  /*8b80*/  BRA `(.L_x_199) ;  /* 0xfffffff800c87947 */ /* 0x000fea000383ffff */
.L_x_186:
[----:B0-----:R0:W1:Y:S02]  /*8b90*/  SYNCS.PHASECHK.TRANS64.TRYWAIT P0, [R7+URZ], R4 ;  /* 0x00000004070075a7 */ /* 0x001064000800017f */
[----:B-1----:R-:W-:Y:S05]  /*8ba0*/  @!P0 NANOSLEEP.SYNCS 0x989680 ;  /* 0x009896800000895d */ /* 0x002fea0003900000 */
[----:B------:R-:W1:Y:S02]  /*8bb0*/  @!P0 SYNCS.PHASECHK.TRANS64 P0, [R7+URZ], R4 ;  /* 0x00000004070085a7 */ /* 0x000e64000800007f */
[----:B-1----:R-:W-:Y:S05]  /*8bc0*/  @!P0 BRA `(.L_x_186) ;  /* 0xfffffffc00f08947 */ /* 0x002fea000383ffff */
[----:B------:R-:W-:Y:S05]  /*8bd0*/  BRA `(.L_x_200) ;  /* 0xfffffff800d87947 */ /* 0x000fea000383ffff */
.L_x_187:
[----:B-1----:R1:W2:Y:S02]  /*8be0*/  SYNCS.PHASECHK.TRANS64.TRYWAIT P0, [R6+URZ], R3 ;  /* 0x00000003060075a7 */ /* 0x0022a4000800017f */
[----:B--2---:R-:W-:Y:S05]  /*8bf0*/  @!P0 NANOSLEEP.SYNCS 0x989680 ;  /* 0x009896800000895d */ /* 0x004fea0003900000 */
[----:B------:R-:W2:Y:S02]  /*8c00*/  @!P0 SYNCS.PHASECHK.TRANS64 P0, [R6+URZ], R3 ;  /* 0x00000003060085a7 */ /* 0x000ea4000800007f */
[----:B--2---:R-:W-:Y:S05]  /*8c10*/  @!P0 BRA `(.L_x_187) ;  /* 0xfffffffc00f08947 */ /* 0x004fea000383ffff */
[----:B------:R-:W-:Y:S05]  /*8c20*/  BRA `(.L_x_201) ;  /* 0xfffffff800e07947 */ /* 0x000fea000383ffff */
.L_x_202:
[----:B------:R-:W-:-:S00]  /*8c30*/  BRA `(.L_x_202) ;  /* 0xfffffffc00fc7947 */ /* 0x000fc0000383ffff */
[----:B------:R-:W-:-:S00]  /*8c40*/  NOP ;  /* 0x0000000000007918 */ /* 0x000fc00000000000 */
        /* <DEDUP_REMOVED lines=11> */
.L_x_203:


//--------------------- .nv.global.init           --------------------------
	.section	.nv.global.init,"aw",@progbits
.nv.global.init:
	.type		$str$22,@object
	.size		$str$22,($str$23 - $str$22)
$str$22:
        /*0000*/ 	.byte	0x6b, 0x5f, 0x74, 0x69, 0x6c, 0x65, 0x5f, 0x63, 0x6f, 0x75, 0x6e, 0x74, 0x20, 0x3e, 0x3d, 0x20
        /*0010*/ 	.byte	0x31, 0x00
	.type		$str$23,@object
	.size		$str$23,(__unnamed_1 - $str$23)
$str$23:
        /*0012*/ 	.byte	0x2f, 0x74, 0x6d, 0x70, 0x2f, 0x63, 0x75, 0x74, 0x6c, 0x61, 0x73, 0x73, 0x5f, 0x73, 0x77, 0x65
        /*0022*/ 	.byte	0x65, 0x70, 0x5f, 0x73, 0x72, 0x63, 0x2f, 0x69, 0x6e, 0x63, 0x6c, 0x75, 0x64, 0x65, 0x2f, 0x63
        /*0032*/ 	.byte	0x75, 0x74, 0x6c, 0x61, 0x73, 0x73, 0x2f, 0x67, 0x65, 0x6d, 0x6d, 0x2f, 0x63, 0x6f, 0x6c, 0x6c
        /*0042*/ 	.byte	0x65, 0x63, 0x74, 0x69, 0x76, 0x65, 0x2f, 0x73, 0x6d, 0x39, 0x30, 0x5f, 0x6d, 0x6d, 0x61, 0x5f
        /*0052*/ 	.byte	0x74, 0x6d, 0x61, 0x5f, 0x67, 0x6d, 0x6d, 0x61, 0x5f, 0x73, 0x73, 0x5f, 0x77, 0x61, 0x72, 0x70
        /*0062*/ 	.byte	0x73, 0x70, 0x65, 0x63, 0x69, 0x61, 0x6c, 0x69, 0x7a, 0x65, 0x64, 0x2e, 0x68, 0x70, 0x70, 0x00
	.type		__unnamed_1,@object
	.size		__unnamed_1,(.L_0 - __unnamed_1)
__unnamed_1:
        /*0072*/ 	.byte	0x76, 0x6f, 0x69, 0x64, 0x20, 0x63, 0x75, 0x74, 0x6c, 0x61, 0x73, 0x73, 0x3a, 0x3a, 0x67, 0x65
        /* <DEDUP_REMOVED lines=178> */
.L_0:


//--------------------- .nv.shared._ZN7cutlass13device_kernelINS_4gemm6kernel13GemmUniversalIN4cute5tupleIJiiiiEEENS1_10collective13CollectiveMmaINS1_34MainloopSm90TmaGmmaWarpSpecializedILi5ENS5_IJNS4_1CILi2EEESB_NSA_ILi1EEEEEENS1_32KernelTmaWarpSpecializedPingpongEEENS5_IJNSA_ILi64EEENSA_ILi128EEESH_EEENS_10tfloat32_tENS5_IJlSC_lEEESJ_SK_NS4_8TiledMMAINS4_8MMA_AtomIJNS4_4SM904GMMA30MMA_64x128x8_F32TF32TF32_SS_TNILNSO_7ScaleInE1ELSQ_1EEEEEENS4_6LayoutINS5_IJSC_SC_SC_EEENS5_IJNSA_ILi0EEESV_SV_EEEEENS5_IJNS4_10UnderscoreESY_SY_EEEEENS4_23SM90_TMA_LOAD_MULTICASTENS4_14ComposedLayoutINS4_7SwizzleILi3ELi4ELi3EEENS4_18smem_ptr_flag_bitsILi32EEENST_INS5_IJNSA_ILi8EEENSA_ILi32EEEEEENS5_IJS18_SC_EEEEEEEvNS4_8identityES11_S1C_vS1D_EENS_8epilogue10collective6detail29Sm90TmaWarpSpecializedAdapterINS1G_15DefaultEpilogueISJ_SK_SK_NS1F_6thread17LinearCombinationISJ_Li1EffLNS1K_9ScaleType4KindE0ELNS_15FloatRoundStyleE2ESJ_EENS1_15EpilogueDefaultEEEEEvvEEEEvNT_6ParamsE --------------------------
	.section	.nv.shared._ZN7cutlass13device_kernelINS_4gemm6kernel13GemmUniversalIN4cute5tupleIJiiiiEEENS1_10collective13CollectiveMmaINS1_34MainloopSm90TmaGmmaWarpSpecializedILi5ENS5_IJNS4_1CILi2EEESB_NSA_ILi1EEEEEENS1_32KernelTmaWarpSpecializedPingpongEEENS5_IJNSA_ILi64EEENSA_ILi128EEESH_EEENS_10tfloat32_tENS5_IJlSC_lEEESJ_SK_NS4_8TiledMMAINS4_8MMA_AtomIJNS4_4SM904GMMA30MMA_64x128x8_F32TF32TF32_SS_TNILNSO_7ScaleInE1ELSQ_1EEEEEENS4_6LayoutINS5_IJSC_SC_SC_EEENS5_IJNSA_ILi0EEESV_SV_EEEEENS5_IJNS4_10UnderscoreESY_SY_EEEEENS4_23SM90_TMA_LOAD_MULTICASTENS4_14ComposedLayoutINS4_7SwizzleILi3ELi4ELi3EEENS4_18smem_ptr_flag_bitsILi32EEENST_INS5_IJNSA_ILi8EEENSA_ILi32EEEEEENS5_IJS18_SC_EEEEEEEvNS4_8identityES11_S1C_vS1D_EENS_8epilogue10collective6detail29Sm90TmaWarpSpecializedAdapterINS1G_15DefaultEpilogueISJ_SK_SK_NS1F_6thread17LinearCombinationISJ_Li1EffLNS1K_9ScaleType4KindE0ELNS_15FloatRoundStyleE2ESJ_EENS1_15EpilogueDefaultEEEEEvvEEEEvNT_6ParamsE,"aw",@nobits
	.sectionflags	@""
	.align	16
	.zero		1024


//--------------------- .nv.shared.reserved.0     --------------------------
	.section	.nv.shared.reserved.0,"aw",@nobits
	.weak		__nv_reservedSMEM_offset_0_alias
	.size		__nv_reservedSMEM_offset_0_alias, 0, 0
	.other		__nv_reservedSMEM_offset_0_alias,@"STO_CUDA_RESERVED_SHARED STV_DEFAULT"
__nv_reservedSMEM_offset_0_alias:
	.zero		0


//--------------------- .nv.global                --------------------------
	.section	.nv.global,"aw",@nobits
.nv.global:
	.type		_ZN39_INTERNAL_17293e05_4_k_cu_4717e10a_73034cute1_E,@object
	.size		_ZN39_INTERNAL_17293e05_4_k_cu_4717e10a_73034cute1_E,(_ZN39_INTERNAL_17293e05_4_k_cu_4717e10a_73034cuda3std3__45__cpo6cbeginE - _ZN39_INTERNAL_17293e05_4_k_cu_4717e10a_73034cute1_E)
_ZN39_INTERNAL_17293e05_4_k_cu_4717e10a_73034cute1_E:
	.zero		1
	.type		_ZN39_INTERNAL_17293e05_4_k_cu_4717e10a_73034cuda3std3__45__cpo6cbeginE,@object
	.size		_ZN39_INTERNAL_17293e05_4_k_cu_4717e10a_73034cuda3std3__45__cpo6cbeginE,(_ZN39_INTERNAL_17293e05_4_k_cu_4717e10a_73034cuda3std3__48in_placeE - _ZN39_INTERNAL_17293e05_4_k_cu_4717e10a_73034cuda3std3__45__cpo6cbeginE)
_ZN39_INTERNAL_17293e05_4_k_cu_4717e10a_73034cuda3std3__45__cpo6cbeginE:
	.zero		1
	.type		_ZN39_INTERNAL_17293e05_4_k_cu_4717e10a_73034cuda3std3__48in_placeE,@object
	.size		_ZN39_INTERNAL_17293e05_4_k_cu_4717e10a_73034cuda3std3__48in_placeE,(_ZN39_INTERNAL_17293e05_4_k_cu_4717e10a_73034cuda3std6ranges3__45__cpo9iter_moveE - _ZN39_INTERNAL_17293e05_4_k_cu_4717e10a_73034cuda3std3__48in_placeE)
_ZN39_INTERNAL_17293e05_4_k_cu_4717e10a_73034cuda3std3__48in_placeE:
	.zero		1
	.type		_ZN39_INTERNAL_17293e05_4_k_cu_4717e10a_73034cuda3std6ranges3__45__cpo9iter_moveE,@object
	.size		_ZN39_INTERNAL_17293e05_4_k_cu_4717e10a_73034cuda3std6ranges3__45__cpo9iter_moveE,(_ZN39_INTERNAL_17293e05_4_k_cu_4717e10a_73034cuda3std3__45__cpo5beginE - _ZN39_INTERNAL_17293e05_4_k_cu_4717e10a_73034cuda3std6ranges3__45__cpo9iter_moveE)
_ZN39_INTERNAL_17293e05_4_k_cu_4717e10a_73034cuda3std6ranges3__45__cpo9iter_moveE:
	.zero		1
	.type		_ZN39_INTERNAL_17293e05_4_k_cu_4717e10a_73034cuda3std3__45__cpo5beginE,@object
	.size		_ZN39_INTERNAL_17293e05_4_k_cu_4717e10a_73034cuda3std3__45__cpo5beginE,(_ZN39_INTERNAL_17293e05_4_k_cu_4717e10a_73034cuda3std3__441_GLOBAL__N__17293e05_4_k_cu_4717e10a_73036ignoreE - _ZN39_INTERNAL_17293e05_4_k_cu_4717e10a_73034cuda3std3__45__cpo5beginE)
_ZN39_INTERNAL_17293e05_4_k_cu_4717e10a_73034cuda3std3__45__cpo5beginE:
	.zero		1
	.type		_ZN39_INTERNAL_17293e05_4_k_cu_4717e10a_73034cuda3std3__441_GLOBAL__N__17293e05_4_k_cu_4717e10a_73036ignoreE,@object
	.size		_ZN39_INTERNAL_17293e05_4_k_cu_4717e10a_73034cuda3std3__441_GLOBAL__N__17293e05_4_k_cu_4717e10a_73036ignoreE,(_ZN39_INTERNAL_17293e05_4_k_cu_4717e10a_73034cute7productE - _ZN39_INTERNAL_17293e05_4_k_cu_4717e10a_73034cuda3std3__441_GLOBAL__N__17293e05_4_k_cu_4717e10a_73036ignoreE)
_ZN39_INTERNAL_17293e05_4_k_cu_4717e10a_73034cuda3std3__441_GLOBAL__N__17293e05_4_k_cu_4717e10a_73036ignoreE:
	.zero		1
	.type		_ZN39_INTERNAL_17293e05_4_k_cu_4717e10a_73034cute7productE,@object
	.size		_ZN39_INTERNAL_17293e05_4_k_cu_4717e10a_73034cute7productE,(_ZN39_INTERNAL_17293e05_4_k_cu_4717e10a_73034cuda3std3__45__cpo3endE - _ZN39_INTERNAL_17293e05_4_k_cu_4717e10a_73034cute7productE)
_ZN39_INTERNAL_17293e05_4_k_cu_4717e10a_73034cute7productE:
	.zero		1
	.type		_ZN39_INTERNAL_17293e05_4_k_cu_4717e10a_73034cuda3std3__45__cpo3endE,@object
	.size		_ZN39_INTERNAL_17293e05_4_k_cu_4717e10a_73034cuda3std3__45__cpo3endE,(_ZN39_INTERNAL_17293e05_4_k_cu_4717e10a_73034cuda3std3__419piecewise_constructE - _ZN39_INTERNAL_17293e05_4_k_cu_4717e10a_73034cuda3std3__45__cpo3endE)
_ZN39_INTERNAL_17293e05_4_k_cu_4717e10a_73034cuda3std3__45__cpo3endE:
	.zero		1
	.type		_ZN39_INTERNAL_17293e05_4_k_cu_4717e10a_73034cuda3std3__419piecewise_constructE,@object
	.size		_ZN39_INTERNAL_17293e05_4_k_cu_4717e10a_73034cuda3std3__419piecewise_constructE,(_ZN39_INTERNAL_17293e05_4_k_cu_4717e10a_73034cuda3std3__45__cpo4cendE - _ZN39_INTERNAL_17293e05_4_k_cu_4717e10a_73034cuda3std3__419piecewise_constructE)
_ZN39_INTERNAL_17293e05_4_k_cu_4717e10a_73034cuda3std3__419piecewise_constructE:
	.zero		1
	.type		_ZN39_INTERNAL_17293e05_4_k_cu_4717e10a_73034cuda3std3__45__cpo4cendE,@object
	.size		_ZN39_INTERNAL_17293e05_4_k_cu_4717e10a_73034cuda3std3__45__cpo4cendE,(_ZN39_INTERNAL_17293e05_4_k_cu_4717e10a_73034cuda3std6ranges3__45__cpo4swapE - _ZN39_INTERNAL_17293e05_4_k_cu_4717e10a_73034cuda3std3__45__cpo4cendE)
_ZN39_INTERNAL_17293e05_4_k_cu_4717e10a_73034cuda3std3__45__cpo4cendE:
	.zero		1
	.type		_ZN39_INTERNAL_17293e05_4_k_cu_4717e10a_73034cuda3std6ranges3__45__cpo4swapE,@object
	.size		_ZN39_INTERNAL_17293e05_4_k_cu_4717e10a_73034cuda3std6ranges3__45__cpo4swapE,(.L_8 - _ZN39_INTERNAL_17293e05_4_k_cu_4717e10a_73034cuda3std6ranges3__45__cpo4swapE)
_ZN39_INTERNAL_17293e05_4_k_cu_4717e10a_73034cuda3std6ranges3__45__cpo4swapE:
	.zero		1
.L_8:


//--------------------- .nv.constant0._ZN7cutlass13device_kernelINS_4gemm6kernel13GemmUniversalIN4cute5tupleIJiiiiEEENS1_10collective13CollectiveMmaINS1_34MainloopSm90TmaGmmaWarpSpecializedILi5ENS5_IJNS4_1CILi2EEESB_NSA_ILi1EEEEEENS1_32KernelTmaWarpSpecializedPingpongEEENS5_IJNSA_ILi64EEENSA_ILi128EEESH_EEENS_10tfloat32_tENS5_IJlSC_lEEESJ_SK_NS4_8TiledMMAINS4_8MMA_AtomIJNS4_4SM904GMMA30MMA_64x128x8_F32TF32TF32_SS_TNILNSO_7ScaleInE1ELSQ_1EEEEEENS4_6LayoutINS5_IJSC_SC_SC_EEENS5_IJNSA_ILi0EEESV_SV_EEEEENS5_IJNS4_10UnderscoreESY_SY_EEEEENS4_23SM90_TMA_LOAD_MULTICASTENS4_14ComposedLayoutINS4_7SwizzleILi3ELi4ELi3EEENS4_18smem_ptr_flag_bitsILi32EEENST_INS5_IJNSA_ILi8EEENSA_ILi32EEEEEENS5_IJS18_SC_EEEEEEEvNS4_8identityES11_S1C_vS1D_EENS_8epilogue10collective6detail29Sm90TmaWarpSpecializedAdapterINS1G_15DefaultEpilogueISJ_SK_SK_NS1F_6thread17LinearCombinationISJ_Li1EffLNS1K_9ScaleType4KindE0ELNS_15FloatRoundStyleE2ESJ_EENS1_15EpilogueDefaultEEEEEvvEEEEvNT_6ParamsE --------------------------
	.section	.nv.constant0._ZN7cutlass13device_kernelINS_4gemm6kernel13GemmUniversalIN4cute5tupleIJiiiiEEENS1_10collective13CollectiveMmaINS1_34MainloopSm90TmaGmmaWarpSpecializedILi5ENS5_IJNS4_1CILi2EEESB_NSA_ILi1EEEEEENS1_32KernelTmaWarpSpecializedPingpongEEENS5_IJNSA_ILi64EEENSA_ILi128EEESH_EEENS_10tfloat32_tENS5_IJlSC_lEEESJ_SK_NS4_8TiledMMAINS4_8MMA_AtomIJNS4_4SM904GMMA30MMA_64x128x8_F32TF32TF32_SS_TNILNSO_7ScaleInE1ELSQ_1EEEEEENS4_6LayoutINS5_IJSC_SC_SC_EEENS5_IJNSA_ILi0EEESV_SV_EEEEENS5_IJNS4_10UnderscoreESY_SY_EEEEENS4_23SM90_TMA_LOAD_MULTICASTENS4_14ComposedLayoutINS4_7SwizzleILi3ELi4ELi3EEENS4_18smem_ptr_flag_bitsILi32EEENST_INS5_IJNSA_ILi8EEENSA_ILi32EEEEEENS5_IJS18_SC_EEEEEEEvNS4_8identityES11_S1C_vS1D_EENS_8epilogue10collective6detail29Sm90TmaWarpSpecializedAdapterINS1G_15DefaultEpilogueISJ_SK_SK_NS1F_6thread17LinearCombinationISJ_Li1EffLNS1K_9ScaleType4KindE0ELNS_15FloatRoundStyleE2ESJ_EENS1_15EpilogueDefaultEEEEEvvEEEEvNT_6ParamsE,"a",@progbits
	.sectionflags	@""
	.align	4
.nv.constant0._ZN7cutlass13device_kernelINS_4gemm6kernel13GemmUniversalIN4cute5tupleIJiiiiEEENS1_10collective13CollectiveMmaINS1_34MainloopSm90TmaGmmaWarpSpecializedILi5ENS5_IJNS4_1CILi2EEESB_NSA_ILi1EEEEEENS1_32KernelTmaWarpSpecializedPingpongEEENS5_IJNSA_ILi64EEENSA_ILi128EEESH_EEENS_10tfloat32_tENS5_IJlSC_lEEESJ_SK_NS4_8TiledMMAINS4_8MMA_AtomIJNS4_4SM904GMMA30MMA_64x128x8_F32TF32TF32_SS_TNILNSO_7ScaleInE1ELSQ_1EEEEEENS4_6LayoutINS5_IJSC_SC_SC_EEENS5_IJNSA_ILi0EEESV_SV_EEEEENS5_IJNS4_10UnderscoreESY_SY_EEEEENS4_23SM90_TMA_LOAD_MULTICASTENS4_14ComposedLayoutINS4_7SwizzleILi3ELi4ELi3EEENS4_18smem_ptr_flag_bitsILi32EEENST_INS5_IJNSA_ILi8EEENSA_ILi32EEEEEENS5_IJS18_SC_EEEEEEEvNS4_8identityES11_S1C_vS1D_EENS_8epilogue10collective6detail29Sm90TmaWarpSpecializedAdapterINS1G_15DefaultEpilogueISJ_SK_SK_NS1F_6thread17LinearCombinationISJ_Li1EffLNS1K_9ScaleType4KindE0ELNS_15FloatRoundStyleE2ESJ_EENS1_15EpilogueDefaultEEEEEvvEEEEvNT_6ParamsE:
	.zero		1664


//--------------------- SYMBOLS --------------------------

	.type		.nv.reservedSmem.offset0,@object
	.size		.nv.reservedSmem.offset0,0x4
	.type		__assertfail,@function
